	.target	sm_90a

	.elftype	@"ET_EXEC"


//--------------------- .note.nv.tkinfo           --------------------------
	.section	.note.nv.tkinfo,"",@"SHT_NOTE"
	.sectionflags	@"SHF_NOTE_NV_TKINFO"
	.tkinfo
        /*0018*/ 	.word	0x00000002
        /*0030*/ 	.string	""
        /*0030*/ 	.string	"ptxas"
        /*0030*/ 	.string	"Cuda compilation tools, release 13.0, V13.0.88"
        /*0030*/ 	.string	"Build cuda_13.0.r13.0/compiler.36424714_0"
        /*0030*/ 	.string	"-arch sm_90a -m 64 "



//--------------------- .note.nv.cuinfo           --------------------------
	.section	.note.nv.cuinfo,"",@"SHT_NOTE"
	.sectionflags	@"SHF_NOTE_NV_CUINFO"
        /*0018*/ 	.short	0x0002
        /*001a*/ 	.short	0x005a
        /*001c*/ 	.short	0x0082
	.zero		2


//--------------------- .nv.info                  --------------------------
	.section	.nv.info,"",@"SHT_CUDA_INFO"
	.align	4


	//----- nvinfo : EIATTR_REGCOUNT
	.align		4
        /*0000*/ 	.byte	0x04, 0x2f
        /*0002*/ 	.short	(.L_15 - .L_14)
	.align		4
.L_14:
        /*0004*/ 	.word	index@(_ZN7cutlass13device_kernelINS_4gemm6kernel13GemmUniversalIN4cute5tupleIJiiiiEEENS1_10collective13CollectiveMmaINS1_34MainloopSm90TmaGmmaWarpSpecializedILi53ENS5_IJNS4_1CILi1EEESB_SB_EEENS1_35KernelTmaWarpSpecializedCooperativeEEENS5_IJNSA_ILi128EEENSA_ILi8EEENSA_ILi32EEEEEEaNS5_IJlSB_lEEEaSJ_NS4_8TiledMMAINS4_8MMA_AtomIJNS4_4SM904GMMA25MMA_64x8x32_S32S8S8_SS_TNEEEENS4_6LayoutINS5_IJNSA_ILi2EEESB_SB_EEENS5_IJSB_NSA_ILi0EEEST_EEEEENS5_IJNS4_10UnderscoreESW_SW_EEEEENS4_13SM90_TMA_LOADENS4_14ComposedLayoutINS4_7SwizzleILi1ELi4ELi3EEENS4_18smem_ptr_flag_bitsILi8EEENSQ_INS5_IJSG_SH_EEENS5_IJSH_SB_EEEEEEEvNS4_8identityESZ_S18_vS19_EENS_8epilogue10collective6detail29Sm90TmaWarpSpecializedAdapterINS1C_15DefaultEpilogueIaSJ_SJ_NS1B_6thread17LinearCombinationIaLi1EiiLNS1G_9ScaleType4KindE0ELNS_15FloatRoundStyleE2EaEENS1_15EpilogueDefaultEEEEEvvEEEEvNT_6ParamsE)
        /*0008*/ 	.word	0x000000a8


	//----- nvinfo : EIATTR_FRAME_SIZE
	.align		4
.L_15:
        /*000c*/ 	.byte	0x04, 0x11
        /*000e*/ 	.short	(.L_17 - .L_16)
	.align		4
.L_16:
        /*0010*/ 	.word	index@(_ZN7cutlass13device_kernelINS_4gemm6kernel13GemmUniversalIN4cute5tupleIJiiiiEEENS1_10collective13CollectiveMmaINS1_34MainloopSm90TmaGmmaWarpSpecializedILi53ENS5_IJNS4_1CILi1EEESB_SB_EEENS1_35KernelTmaWarpSpecializedCooperativeEEENS5_IJNSA_ILi128EEENSA_ILi8EEENSA_ILi32EEEEEEaNS5_IJlSB_lEEEaSJ_NS4_8TiledMMAINS4_8MMA_AtomIJNS4_4SM904GMMA25MMA_64x8x32_S32S8S8_SS_TNEEEENS4_6LayoutINS5_IJNSA_ILi2EEESB_SB_EEENS5_IJSB_NSA_ILi0EEEST_EEEEENS5_IJNS4_10UnderscoreESW_SW_EEEEENS4_13SM90_TMA_LOADENS4_14ComposedLayoutINS4_7SwizzleILi1ELi4ELi3EEENS4_18smem_ptr_flag_bitsILi8EEENSQ_INS5_IJSG_SH_EEENS5_IJSH_SB_EEEEEEEvNS4_8identityESZ_S18_vS19_EENS_8epilogue10collective6detail29Sm90TmaWarpSpecializedAdapterINS1C_15DefaultEpilogueIaSJ_SJ_NS1B_6thread17LinearCombinationIaLi1EiiLNS1G_9ScaleType4KindE0ELNS_15FloatRoundStyleE2EaEENS1_15EpilogueDefaultEEEEEvvEEEEvNT_6ParamsE)
        /*0014*/ 	.word	0x00000000


	//----- nvinfo : EIATTR_MIN_STACK_SIZE
	.align		4
.L_17:
        /*0018*/ 	.byte	0x04, 0x12
        /*001a*/ 	.short	(.L_19 - .L_18)
	.align		4
.L_18:
        /*001c*/ 	.word	index@(_ZN7cutlass13device_kernelINS_4gemm6kernel13GemmUniversalIN4cute5tupleIJiiiiEEENS1_10collective13CollectiveMmaINS1_34MainloopSm90TmaGmmaWarpSpecializedILi53ENS5_IJNS4_1CILi1EEESB_SB_EEENS1_35KernelTmaWarpSpecializedCooperativeEEENS5_IJNSA_ILi128EEENSA_ILi8EEENSA_ILi32EEEEEEaNS5_IJlSB_lEEEaSJ_NS4_8TiledMMAINS4_8MMA_AtomIJNS4_4SM904GMMA25MMA_64x8x32_S32S8S8_SS_TNEEEENS4_6LayoutINS5_IJNSA_ILi2EEESB_SB_EEENS5_IJSB_NSA_ILi0EEEST_EEEEENS5_IJNS4_10UnderscoreESW_SW_EEEEENS4_13SM90_TMA_LOADENS4_14ComposedLayoutINS4_7SwizzleILi1ELi4ELi3EEENS4_18smem_ptr_flag_bitsILi8EEENSQ_INS5_IJSG_SH_EEENS5_IJSH_SB_EEEEEEEvNS4_8identityESZ_S18_vS19_EENS_8epilogue10collective6detail29Sm90TmaWarpSpecializedAdapterINS1C_15DefaultEpilogueIaSJ_SJ_NS1B_6thread17LinearCombinationIaLi1EiiLNS1G_9ScaleType4KindE0ELNS_15FloatRoundStyleE2EaEENS1_15EpilogueDefaultEEEEEvvEEEEvNT_6ParamsE)
        /*0020*/ 	.word	0x00000000
.L_19:


//--------------------- .nv.compat                --------------------------
	.section	.nv.compat,"",@"SHT_CUDA_COMPAT_INFO"
	.align	4
        /*0000*/ 	.byte	0x02, 0x09, 0x01, 0x00, 0x02, 0x02, 0x04, 0x00, 0x02, 0x05, 0x05, 0x00, 0x03, 0x07, 0x01, 0x01
        /*0010*/ 	.byte	0x02, 0x03, 0x01, 0x00, 0x02, 0x06, 0x01, 0x00, 0x04, 0x0b, 0x08, 0x00, 0x00, 0x00, 0x00, 0x00
        /*0020*/ 	.byte	0x00, 0x00, 0x00, 0x00


//--------------------- .nv.info._ZN7cutlass13device_kernelINS_4gemm6kernel13GemmUniversalIN4cute5tupleIJiiiiEEENS1_10collective13CollectiveMmaINS1_34MainloopSm90TmaGmmaWarpSpecializedILi53ENS5_IJNS4_1CILi1EEESB_SB_EEENS1_35KernelTmaWarpSpecializedCooperativeEEENS5_IJNSA_ILi128EEENSA_ILi8EEENSA_ILi32EEEEEEaNS5_IJlSB_lEEEaSJ_NS4_8TiledMMAINS4_8MMA_AtomIJNS4_4SM904GMMA25MMA_64x8x32_S32S8S8_SS_TNEEEENS4_6LayoutINS5_IJNSA_ILi2EEESB_SB_EEENS5_IJSB_NSA_ILi0EEEST_EEEEENS5_IJNS4_10UnderscoreESW_SW_EEEEENS4_13SM90_TMA_LOADENS4_14ComposedLayoutINS4_7SwizzleILi1ELi4ELi3EEENS4_18smem_ptr_flag_bitsILi8EEENSQ_INS5_IJSG_SH_EEENS5_IJSH_SB_EEEEEEEvNS4_8identityESZ_S18_vS19_EENS_8epilogue10collective6detail29Sm90TmaWarpSpecializedAdapterINS1C_15DefaultEpilogueIaSJ_SJ_NS1B_6thread17LinearCombinationIaLi1EiiLNS1G_9ScaleType4KindE0ELNS_15FloatRoundStyleE2EaEENS1_15EpilogueDefaultEEEEEvvEEEEvNT_6ParamsE --------------------------
	.section	.nv.info._ZN7cutlass13device_kernelINS_4gemm6kernel13GemmUniversalIN4cute5tupleIJiiiiEEENS1_10collective13CollectiveMmaINS1_34MainloopSm90TmaGmmaWarpSpecializedILi53ENS5_IJNS4_1CILi1EEESB_SB_EEENS1_35KernelTmaWarpSpecializedCooperativeEEENS5_IJNSA_ILi128EEENSA_ILi8EEENSA_ILi32EEEEEEaNS5_IJlSB_lEEEaSJ_NS4_8TiledMMAINS4_8MMA_AtomIJNS4_4SM904GMMA25MMA_64x8x32_S32S8S8_SS_TNEEEENS4_6LayoutINS5_IJNSA_ILi2EEESB_SB_EEENS5_IJSB_NSA_ILi0EEEST_EEEEENS5_IJNS4_10UnderscoreESW_SW_EEEEENS4_13SM90_TMA_LOADENS4_14ComposedLayoutINS4_7SwizzleILi1ELi4ELi3EEENS4_18smem_ptr_flag_bitsILi8EEENSQ_INS5_IJSG_SH_EEENS5_IJSH_SB_EEEEEEEvNS4_8identityESZ_S18_vS19_EENS_8epilogue10collective6detail29Sm90TmaWarpSpecializedAdapterINS1C_15DefaultEpilogueIaSJ_SJ_NS1B_6thread17LinearCombinationIaLi1EiiLNS1G_9ScaleType4KindE0ELNS_15FloatRoundStyleE2EaEENS1_15EpilogueDefaultEEEEEvvEEEEvNT_6ParamsE,"",@"SHT_CUDA_INFO"
	.sectionflags	@""
	.align	4


	//----- nvinfo : EIATTR_CUDA_API_VERSION
	.align		4
        /*0000*/ 	.byte	0x04, 0x37
        /*0002*/ 	.short	(.L_21 - .L_20)
.L_20:
        /*0004*/ 	.word	0x00000082


	//----- nvinfo : EIATTR_KPARAM_INFO
	.align		4
.L_21:
        /*0008*/ 	.byte	0x04, 0x17
        /*000a*/ 	.short	(.L_23 - .L_22)
.L_22:
        /*000c*/ 	.word	0x00000000
        /*0010*/ 	.short	0x0000
        /*0012*/ 	.short	0x0070
        /*0014*/ 	.byte	0x00, 0xf0, 0x01, 0x10


	//----- nvinfo : EIATTR_SPARSE_MMA_MASK
	.align		4
.L_23:
        /*0018*/ 	.byte	0x03, 0x50
        /*001a*/ 	.short	0x0000


	//----- nvinfo : EIATTR_MAXREG_COUNT
	.align		4
        /*001c*/ 	.byte	0x03, 0x1b
        /*001e*/ 	.short	0x00a8


	//----- nvinfo : EIATTR_NUM_BARRIERS
	.align		4
        /*0020*/ 	.byte	0x02, 0x4c
        /*0022*/ 	.byte	0x01
	.zero		1


	//----- nvinfo : EIATTR_EXTERNS
	.align		4
        /*0024*/ 	.byte	0x04, 0x0f
        /*0026*/ 	.short	(.L_25 - .L_24)


	//   ....[0]....
	.align		4
.L_24:
        /*0028*/ 	.word	index@(__assertfail)


	//----- nvinfo : EIATTR_MERCURY_ISA_VERSION
	.align		4
.L_25:
        /*002c*/ 	.byte	0x03, 0x5f
        /*002e*/ 	.short	0x0101


	//----- nvinfo : EIATTR_INT_WARP_WIDE_INSTR_OFFSETS
	.align		4
        /*0030*/ 	.byte	0x04, 0x31
        /*0032*/ 	.short	(.L_27 - .L_26)


	//   ....[0]....
.L_26:
        /*0034*/ 	.word	0x00000a00


	//   ....[1]....
        /*0038*/ 	.word	0x00000a10


	//   ....[2]....
        /*003c*/ 	.word	0x00000b30


	//----- nvinfo : EIATTR_COOP_GROUP_MASK_REGIDS
	.align		4
.L_27:
        /*0040*/ 	.byte	0x04, 0x29
        /*0042*/ 	.short	(.L_29 - .L_28)


	//   ....[0]....
.L_28:
        /*0044*/ 	.word	0xffffffff


	//   ....[1]....
        /*0048*/ 	.word	0xffffffff


	//   ....[2]....
        /*004c*/ 	.word	0xffffffff


	//   ....[3]....
        /*0050*/ 	.word	0xffffffff


	//   ....[4]....
        /*0054*/ 	.word	0xffffffff


	//----- nvinfo : EIATTR_COOP_GROUP_INSTR_OFFSETS
	.align		4
.L_29:
        /*0058*/ 	.byte	0x04, 0x28
        /*005a*/ 	.short	(.L_31 - .L_30)


	//   ....[0]....
.L_30:
        /*005c*/ 	.word	0x00000060


	//   ....[1]....
        /*0060*/ 	.word	0x00000070


	//   ....[2]....
        /*0064*/ 	.word	0x00000130


	//   ....[3]....
        /*0068*/ 	.word	0x00000910


	//   ....[4]....
        /*006c*/ 	.word	0x00001800


	//----- nvinfo : EIATTR_REG_RECONFIG
	.align		4
.L_31:
        /*0070*/ 	.byte	0x01, 0x54
	.zero		2


	//----- nvinfo : EIATTR_SYSCALL_OFFSETS
	.align		4
        /*0074*/ 	.byte	0x04, 0x46
        /*0076*/ 	.short	(.L_33 - .L_32)


	//   ....[0]....
.L_32:
        /*0078*/ 	.word	0x000019f0


	//----- nvinfo : EIATTR_MBARRIER_INSTR_OFFSETS
	.align		4
.L_33:
        /*007c*/ 	.byte	0x04, 0x39
        /*007e*/ 	.short	(.L_35 - .L_34)


	//   ....[0]....
.L_34:
        /*0080*/ 	.word	0x00000250
        /*0084*/ 	.word	0x000000ff
        /*0088*/ 	.word	0x00000000
        /*008c*/ 	.short	0x0100
        /*008e*/ 	.byte	0x08
	.zero		1


	//   ....[1]....
        /*0090*/ 	.word	0x00000260
        /*0094*/ 	.word	0x000000ff
        /*0098*/ 	.word	0x000001a8
        /*009c*/ 	.short	0x0100
        /*009e*/ 	.byte	0x08
	.zero		1


	//   ....[2]....
        /*00a0*/ 	.word	0x00000270
        /*00a4*/ 	.word	0x000000ff
        /*00a8*/ 	.word	0x00000008
        /*00ac*/ 	.short	0x0100
        /*00ae*/ 	.byte	0x08
	.zero		1


	//   ....[3]....
        /*00b0*/ 	.word	0x00000280
        /*00b4*/ 	.word	0x000000ff
        /*00b8*/ 	.word	0x000001b0
        /*00bc*/ 	.short	0x0100
        /*00be*/ 	.byte	0x08
	.zero		1


	//   ....[4]....
        /*00c0*/ 	.word	0x00000290
        /*00c4*/ 	.word	0x000000ff
        /*00c8*/ 	.word	0x00000010
        /*00cc*/ 	.short	0x0100
        /*00ce*/ 	.byte	0x08
	.zero		1


	//   ....[5]....
        /*00d0*/ 	.word	0x000002a0
        /*00d4*/ 	.word	0x000000ff
        /*00d8*/ 	.word	0x000001b8
        /*00dc*/ 	.short	0x0100
        /*00de*/ 	.byte	0x08
	.zero		1


	//   ....[6]....
        /*00e0*/ 	.word	0x000002b0
        /*00e4*/ 	.word	0x000000ff
        /*00e8*/ 	.word	0x00000018
        /*00ec*/ 	.short	0x0100
        /*00ee*/ 	.byte	0x08
	.zero		1


	//   ....[7]....
        /*00f0*/ 	.word	0x000002c0
        /*00f4*/ 	.word	0x000000ff
        /*00f8*/ 	.word	0x000001c0
        /*00fc*/ 	.short	0x0100
        /*00fe*/ 	.byte	0x08
	.zero		1


	//   ....[8]....
        /*0100*/ 	.word	0x000002d0
        /*0104*/ 	.word	0x000000ff
        /*0108*/ 	.word	0x00000020
        /*010c*/ 	.short	0x0100
        /*010e*/ 	.byte	0x08
	.zero		1


	//   ....[9]....
        /*0110*/ 	.word	0x000002e0
        /*0114*/ 	.word	0x000000ff
        /*0118*/ 	.word	0x000001c8
        /*011c*/ 	.short	0x0100
        /*011e*/ 	.byte	0x08
	.zero		1


	//   ....[10]....
        /*0120*/ 	.word	0x000002f0
        /*0124*/ 	.word	0x000000ff
        /*0128*/ 	.word	0x00000028
        /*012c*/ 	.short	0x0100
        /*012e*/ 	.byte	0x08
	.zero		1


	//   ....[11]....
        /*0130*/ 	.word	0x00000300
        /*0134*/ 	.word	0x000000ff
        /*0138*/ 	.word	0x000001d0
        /*013c*/ 	.short	0x0100
        /*013e*/ 	.byte	0x08
	.zero		1


	//   ....[12]....
        /*0140*/ 	.word	0x00000310
        /*0144*/ 	.word	0x000000ff
        /*0148*/ 	.word	0x00000030
        /*014c*/ 	.short	0x0100
        /*014e*/ 	.byte	0x08
	.zero		1


	//   ....[13]....
        /*0150*/ 	.word	0x00000320
        /*0154*/ 	.word	0x000000ff
        /*0158*/ 	.word	0x000001d8
        /*015c*/ 	.short	0x0100
        /*015e*/ 	.byte	0x08
	.zero		1


	//   ....[14]....
        /*0160*/ 	.word	0x00000330
        /*0164*/ 	.word	0x000000ff
        /*0168*/ 	.word	0x00000038
        /*016c*/ 	.short	0x0100
        /*016e*/ 	.byte	0x08
	.zero		1


	//   ....[15]....
        /*0170*/ 	.word	0x00000340
        /*0174*/ 	.word	0x000000ff
        /*0178*/ 	.word	0x000001e0
        /*017c*/ 	.short	0x0100
        /*017e*/ 	.byte	0x08
	.zero		1


	//   ....[16]....
        /*0180*/ 	.word	0x00000350
        /*0184*/ 	.word	0x000000ff
        /*0188*/ 	.word	0x00000040
        /*018c*/ 	.short	0x0100
        /*018e*/ 	.byte	0x08
	.zero		1


	//   ....[17]....
        /*0190*/ 	.word	0x00000360
        /*0194*/ 	.word	0x000000ff
        /*0198*/ 	.word	0x000001e8
        /*019c*/ 	.short	0x0100
        /*019e*/ 	.byte	0x08
	.zero		1


	//   ....[18]....
        /*01a0*/ 	.word	0x00000370
        /*01a4*/ 	.word	0x000000ff
        /*01a8*/ 	.word	0x00000048
        /*01ac*/ 	.short	0x0100
        /*01ae*/ 	.byte	0x08
	.zero		1


	//   ....[19]....
        /*01b0*/ 	.word	0x00000380
        /*01b4*/ 	.word	0x000000ff
        /*01b8*/ 	.word	0x000001f0
        /*01bc*/ 	.short	0x0100
        /*01be*/ 	.byte	0x08
	.zero		1


	//   ....[20]....
        /*01c0*/ 	.word	0x00000390
        /*01c4*/ 	.word	0x000000ff
        /*01c8*/ 	.word	0x00000050
        /*01cc*/ 	.short	0x0100
        /*01ce*/ 	.byte	0x08
	.zero		1


	//   ....[21]....
        /*01d0*/ 	.word	0x000003a0
        /*01d4*/ 	.word	0x000000ff
        /*01d8*/ 	.word	0x000001f8
        /*01dc*/ 	.short	0x0100
        /*01de*/ 	.byte	0x08
	.zero		1


	//   ....[22]....
        /*01e0*/ 	.word	0x000003b0
        /*01e4*/ 	.word	0x000000ff
        /*01e8*/ 	.word	0x00000058
        /*01ec*/ 	.short	0x0100
        /*01ee*/ 	.byte	0x08
	.zero		1


	//   ....[23]....
        /*01f0*/ 	.word	0x000003c0
        /*01f4*/ 	.word	0x000000ff
        /*01f8*/ 	.word	0x00000200
        /*01fc*/ 	.short	0x0100
        /*01fe*/ 	.byte	0x08
	.zero		1


	//   ....[24]....
        /*0200*/ 	.word	0x000003d0
        /*0204*/ 	.word	0x000000ff
        /*0208*/ 	.word	0x00000060
        /*020c*/ 	.short	0x0100
        /*020e*/ 	.byte	0x08
	.zero		1


	//   ....[25]....
        /*0210*/ 	.word	0x000003e0
        /*0214*/ 	.word	0x000000ff
        /*0218*/ 	.word	0x00000208
        /*021c*/ 	.short	0x0100
        /*021e*/ 	.byte	0x08
	.zero		1


	//   ....[26]....
        /*0220*/ 	.word	0x000003f0
        /*0224*/ 	.word	0x000000ff
        /*0228*/ 	.word	0x00000068
        /*022c*/ 	.short	0x0100
        /*022e*/ 	.byte	0x08
	.zero		1


	//   ....[27]....
        /*0230*/ 	.word	0x00000400
        /*0234*/ 	.word	0x000000ff
        /*0238*/ 	.word	0x00000210
        /*023c*/ 	.short	0x0100
        /*023e*/ 	.byte	0x08
	.zero		1


	//   ....[28]....
        /*0240*/ 	.word	0x00000410
        /*0244*/ 	.word	0x000000ff
        /*0248*/ 	.word	0x00000070
        /*024c*/ 	.short	0x0100
        /*024e*/ 	.byte	0x08
	.zero		1


	//   ....[29]....
        /*0250*/ 	.word	0x00000420
        /*0254*/ 	.word	0x000000ff
        /*0258*/ 	.word	0x00000218
        /*025c*/ 	.short	0x0100
        /*025e*/ 	.byte	0x08
	.zero		1


	//   ....[30]....
        /*0260*/ 	.word	0x00000430
        /*0264*/ 	.word	0x000000ff
        /*0268*/ 	.word	0x00000078
        /*026c*/ 	.short	0x0100
        /*026e*/ 	.byte	0x08
	.zero		1


	//   ....[31]....
        /*0270*/ 	.word	0x00000440
        /*0274*/ 	.word	0x000000ff
        /*0278*/ 	.word	0x00000220
        /*027c*/ 	.short	0x0100
        /*027e*/ 	.byte	0x08
	.zero		1


	//   ....[32]....
        /*0280*/ 	.word	0x00000450
        /*0284*/ 	.word	0x000000ff
        /*0288*/ 	.word	0x00000080
        /*028c*/ 	.short	0x0100
        /*028e*/ 	.byte	0x08
	.zero		1


	//   ....[33]....
        /*0290*/ 	.word	0x00000460
        /*0294*/ 	.word	0x000000ff
        /*0298*/ 	.word	0x00000228
        /*029c*/ 	.short	0x0100
        /*029e*/ 	.byte	0x08
	.zero		1


	//   ....[34]....
        /*02a0*/ 	.word	0x00000470
        /*02a4*/ 	.word	0x000000ff
        /*02a8*/ 	.word	0x00000088
        /*02ac*/ 	.short	0x0100
        /*02ae*/ 	.byte	0x08
	.zero		1


	//   ....[35]....
        /*02b0*/ 	.word	0x00000480
        /*02b4*/ 	.word	0x000000ff
        /*02b8*/ 	.word	0x00000230
        /*02bc*/ 	.short	0x0100
        /*02be*/ 	.byte	0x08
	.zero		1


	//   ....[36]....
        /*02c0*/ 	.word	0x00000490
        /*02c4*/ 	.word	0x000000ff
        /*02c8*/ 	.word	0x00000090
        /*02cc*/ 	.short	0x0100
        /*02ce*/ 	.byte	0x08
	.zero		1


	//   ....[37]....
        /*02d0*/ 	.word	0x000004a0
        /*02d4*/ 	.word	0x000000ff
        /*02d8*/ 	.word	0x00000238
        /*02dc*/ 	.short	0x0100
        /*02de*/ 	.byte	0x08
	.zero		1


	//   ....[38]....
        /*02e0*/ 	.word	0x000004b0
        /*02e4*/ 	.word	0x000000ff
        /*02e8*/ 	.word	0x00000098
        /*02ec*/ 	.short	0x0100
        /*02ee*/ 	.byte	0x08
	.zero		1


	//   ....[39]....
        /*02f0*/ 	.word	0x000004c0
        /*02f4*/ 	.word	0x000000ff
        /*02f8*/ 	.word	0x00000240
        /*02fc*/ 	.short	0x0100
        /*02fe*/ 	.byte	0x08
	.zero		1


	//   ....[40]....
        /*0300*/ 	.word	0x000004d0
        /*0304*/ 	.word	0x000000ff
        /*0308*/ 	.word	0x000000a0
        /*030c*/ 	.short	0x0100
        /*030e*/ 	.byte	0x08
	.zero		1


	//   ....[41]....
        /*0310*/ 	.word	0x000004e0
        /*0314*/ 	.word	0x000000ff
        /*0318*/ 	.word	0x00000248
        /*031c*/ 	.short	0x0100
        /*031e*/ 	.byte	0x08
	.zero		1


	//   ....[42]....
        /*0320*/ 	.word	0x000004f0
        /*0324*/ 	.word	0x000000ff
        /*0328*/ 	.word	0x000000a8
        /*032c*/ 	.short	0x0100
        /*032e*/ 	.byte	0x08
	.zero		1


	//   ....[43]....
        /*0330*/ 	.word	0x00000500
        /*0334*/ 	.word	0x000000ff
        /*0338*/ 	.word	0x00000250
        /*033c*/ 	.short	0x0100
        /*033e*/ 	.byte	0x08
	.zero		1


	//   ....[44]....
        /*0340*/ 	.word	0x00000510
        /*0344*/ 	.word	0x000000ff
        /*0348*/ 	.word	0x000000b0
        /*034c*/ 	.short	0x0100
        /*034e*/ 	.byte	0x08
	.zero		1


	//   ....[45]....
        /*0350*/ 	.word	0x00000520
        /*0354*/ 	.word	0x000000ff
        /*0358*/ 	.word	0x00000258
        /*035c*/ 	.short	0x0100
        /*035e*/ 	.byte	0x08
	.zero		1


	//   ....[46]....
        /*0360*/ 	.word	0x00000530
        /*0364*/ 	.word	0x000000ff
        /*0368*/ 	.word	0x000000b8
        /*036c*/ 	.short	0x0100
        /*036e*/ 	.byte	0x08
	.zero		1


	//   ....[47]....
        /*0370*/ 	.word	0x00000540
        /*0374*/ 	.word	0x000000ff
        /*0378*/ 	.word	0x00000260
        /*037c*/ 	.short	0x0100
        /*037e*/ 	.byte	0x08
	.zero		1


	//   ....[48]....
        /*0380*/ 	.word	0x00000550
        /*0384*/ 	.word	0x000000ff
        /*0388*/ 	.word	0x000000c0
        /*038c*/ 	.short	0x0100
        /*038e*/ 	.byte	0x08
	.zero		1


	//   ....[49]....
        /*0390*/ 	.word	0x00000560
        /*0394*/ 	.word	0x000000ff
        /*0398*/ 	.word	0x00000268
        /*039c*/ 	.short	0x0100
        /*039e*/ 	.byte	0x08
	.zero		1


	//   ....[50]....
        /*03a0*/ 	.word	0x00000570
        /*03a4*/ 	.word	0x000000ff
        /*03a8*/ 	.word	0x000000c8
        /*03ac*/ 	.short	0x0100
        /*03ae*/ 	.byte	0x08
	.zero		1


	//   ....[51]....
        /*03b0*/ 	.word	0x00000580
        /*03b4*/ 	.word	0x000000ff
        /*03b8*/ 	.word	0x00000270
        /*03bc*/ 	.short	0x0100
        /*03be*/ 	.byte	0x08
	.zero		1


	//   ....[52]....
        /*03c0*/ 	.word	0x00000590
        /*03c4*/ 	.word	0x000000ff
        /*03c8*/ 	.word	0x000000d0
        /*03cc*/ 	.short	0x0100
        /*03ce*/ 	.byte	0x08
	.zero		1


	//   ....[53]....
        /*03d0*/ 	.word	0x000005a0
        /*03d4*/ 	.word	0x000000ff
        /*03d8*/ 	.word	0x00000278
        /*03dc*/ 	.short	0x0100
        /*03de*/ 	.byte	0x08
	.zero		1


	//   ....[54]....
        /*03e0*/ 	.word	0x000005b0
        /*03e4*/ 	.word	0x000000ff
        /*03e8*/ 	.word	0x000000d8
        /*03ec*/ 	.short	0x0100
        /*03ee*/ 	.byte	0x08
	.zero		1


	//   ....[55]....
        /*03f0*/ 	.word	0x000005c0
        /*03f4*/ 	.word	0x000000ff
        /*03f8*/ 	.word	0x00000280
        /*03fc*/ 	.short	0x0100
        /*03fe*/ 	.byte	0x08
	.zero		1


	//   ....[56]....
        /*0400*/ 	.word	0x000005d0
        /*0404*/ 	.word	0x000000ff
        /*0408*/ 	.word	0x000000e0
        /*040c*/ 	.short	0x0100
        /*040e*/ 	.byte	0x08
	.zero		1


	//   ....[57]....
        /*0410*/ 	.word	0x000005e0
        /*0414*/ 	.word	0x000000ff
        /*0418*/ 	.word	0x00000288
        /*041c*/ 	.short	0x0100
        /*041e*/ 	.byte	0x08
	.zero		1


	//   ....[58]....
        /*0420*/ 	.word	0x000005f0
        /*0424*/ 	.word	0x000000ff
        /*0428*/ 	.word	0x000000e8
        /*042c*/ 	.short	0x0100
        /*042e*/ 	.byte	0x08
	.zero		1


	//   ....[59]....
        /*0430*/ 	.word	0x00000600
        /*0434*/ 	.word	0x000000ff
        /*0438*/ 	.word	0x00000290
        /*043c*/ 	.short	0x0100
        /*043e*/ 	.byte	0x08
	.zero		1


	//   ....[60]....
        /*0440*/ 	.word	0x00000610
        /*0444*/ 	.word	0x000000ff
        /*0448*/ 	.word	0x000000f0
        /*044c*/ 	.short	0x0100
        /*044e*/ 	.byte	0x08
	.zero		1


	//   ....[61]....
        /*0450*/ 	.word	0x00000620
        /*0454*/ 	.word	0x000000ff
        /*0458*/ 	.word	0x00000298
        /*045c*/ 	.short	0x0100
        /*045e*/ 	.byte	0x08
	.zero		1


	//   ....[62]....
        /*0460*/ 	.word	0x00000630
        /*0464*/ 	.word	0x000000ff
        /*0468*/ 	.word	0x000000f8
        /*046c*/ 	.short	0x0100
        /*046e*/ 	.byte	0x08
	.zero		1


	//   ....[63]....
        /*0470*/ 	.word	0x00000640
        /*0474*/ 	.word	0x000000ff
        /*0478*/ 	.word	0x000002a0
        /*047c*/ 	.short	0x0100
        /*047e*/ 	.byte	0x08
	.zero		1


	//   ....[64]....
        /*0480*/ 	.word	0x00000650
        /*0484*/ 	.word	0x000000ff
        /*0488*/ 	.word	0x00000100
        /*048c*/ 	.short	0x0100
        /*048e*/ 	.byte	0x08
	.zero		1


	//   ....[65]....
        /*0490*/ 	.word	0x00000660
        /*0494*/ 	.word	0x000000ff
        /*0498*/ 	.word	0x000002a8
        /*049c*/ 	.short	0x0100
        /*049e*/ 	.byte	0x08
	.zero		1


	//   ....[66]....
        /*04a0*/ 	.word	0x00000670
        /*04a4*/ 	.word	0x000000ff
        /*04a8*/ 	.word	0x00000108
        /*04ac*/ 	.short	0x0100
        /*04ae*/ 	.byte	0x08
	.zero		1


	//   ....[67]....
        /*04b0*/ 	.word	0x00000680
        /*04b4*/ 	.word	0x000000ff
        /*04b8*/ 	.word	0x000002b0
        /*04bc*/ 	.short	0x0100
        /*04be*/ 	.byte	0x08
	.zero		1


	//   ....[68]....
        /*04c0*/ 	.word	0x00000690
        /*04c4*/ 	.word	0x000000ff
        /*04c8*/ 	.word	0x00000110
        /*04cc*/ 	.short	0x0100
        /*04ce*/ 	.byte	0x08
	.zero		1


	//   ....[69]....
        /*04d0*/ 	.word	0x000006a0
        /*04d4*/ 	.word	0x000000ff
        /*04d8*/ 	.word	0x000002b8
        /*04dc*/ 	.short	0x0100
        /*04de*/ 	.byte	0x08
	.zero		1


	//   ....[70]....
        /*04e0*/ 	.word	0x000006b0
        /*04e4*/ 	.word	0x000000ff
        /*04e8*/ 	.word	0x00000118
        /*04ec*/ 	.short	0x0100
        /*04ee*/ 	.byte	0x08
	.zero		1


	//   ....[71]....
        /*04f0*/ 	.word	0x000006c0
        /*04f4*/ 	.word	0x000000ff
        /*04f8*/ 	.word	0x000002c0
        /*04fc*/ 	.short	0x0100
        /*04fe*/ 	.byte	0x08
	.zero		1


	//   ....[72]....
        /*0500*/ 	.word	0x000006d0
        /*0504*/ 	.word	0x000000ff
        /*0508*/ 	.word	0x00000120
        /*050c*/ 	.short	0x0100
        /*050e*/ 	.byte	0x08
	.zero		1


	//   ....[73]....
        /*0510*/ 	.word	0x000006e0
        /*0514*/ 	.word	0x000000ff
        /*0518*/ 	.word	0x000002c8
        /*051c*/ 	.short	0x0100
        /*051e*/ 	.byte	0x08
	.zero		1


	//   ....[74]....
        /*0520*/ 	.word	0x000006f0
        /*0524*/ 	.word	0x000000ff
        /*0528*/ 	.word	0x00000128
        /*052c*/ 	.short	0x0100
        /*052e*/ 	.byte	0x08
	.zero		1


	//   ....[75]....
        /*0530*/ 	.word	0x00000700
        /*0534*/ 	.word	0x000000ff
        /*0538*/ 	.word	0x000002d0
        /*053c*/ 	.short	0x0100
        /*053e*/ 	.byte	0x08
	.zero		1


	//   ....[76]....
        /*0540*/ 	.word	0x00000710
        /*0544*/ 	.word	0x000000ff
        /*0548*/ 	.word	0x00000130
        /*054c*/ 	.short	0x0100
        /*054e*/ 	.byte	0x08
	.zero		1


	//   ....[77]....
        /*0550*/ 	.word	0x00000720
        /*0554*/ 	.word	0x000000ff
        /*0558*/ 	.word	0x000002d8
        /*055c*/ 	.short	0x0100
        /*055e*/ 	.byte	0x08
	.zero		1


	//   ....[78]....
        /*0560*/ 	.word	0x00000730
        /*0564*/ 	.word	0x000000ff
        /*0568*/ 	.word	0x00000138
        /*056c*/ 	.short	0x0100
        /*056e*/ 	.byte	0x08
	.zero		1


	//   ....[79]....
        /*0570*/ 	.word	0x00000740
        /*0574*/ 	.word	0x000000ff
        /*0578*/ 	.word	0x000002e0
        /*057c*/ 	.short	0x0100
        /*057e*/ 	.byte	0x08
	.zero		1


	//   ....[80]....
        /*0580*/ 	.word	0x00000750
        /*0584*/ 	.word	0x000000ff
        /*0588*/ 	.word	0x00000140
        /*058c*/ 	.short	0x0100
        /*058e*/ 	.byte	0x08
	.zero		1


	//   ....[81]....
        /*0590*/ 	.word	0x00000760
        /*0594*/ 	.word	0x000000ff
        /*0598*/ 	.word	0x000002e8
        /*059c*/ 	.short	0x0100
        /*059e*/ 	.byte	0x08
	.zero		1


	//   ....[82]....
        /*05a0*/ 	.word	0x00000770
        /*05a4*/ 	.word	0x000000ff
        /*05a8*/ 	.word	0x00000148
        /*05ac*/ 	.short	0x0100
        /*05ae*/ 	.byte	0x08
	.zero		1


	//   ....[83]....
        /*05b0*/ 	.word	0x00000780
        /*05b4*/ 	.word	0x000000ff
        /*05b8*/ 	.word	0x000002f0
        /*05bc*/ 	.short	0x0100
        /*05be*/ 	.byte	0x08
	.zero		1


	//   ....[84]....
        /*05c0*/ 	.word	0x00000790
        /*05c4*/ 	.word	0x000000ff
        /*05c8*/ 	.word	0x00000150
        /*05cc*/ 	.short	0x0100
        /*05ce*/ 	.byte	0x08
	.zero		1


	//   ....[85]....
        /*05d0*/ 	.word	0x000007a0
        /*05d4*/ 	.word	0x000000ff
        /*05d8*/ 	.word	0x000002f8
        /*05dc*/ 	.short	0x0100
        /*05de*/ 	.byte	0x08
	.zero		1


	//   ....[86]....
        /*05e0*/ 	.word	0x000007b0
        /*05e4*/ 	.word	0x000000ff
        /*05e8*/ 	.word	0x00000158
        /*05ec*/ 	.short	0x0100
        /*05ee*/ 	.byte	0x08
	.zero		1


	//   ....[87]....
        /*05f0*/ 	.word	0x000007c0
        /*05f4*/ 	.word	0x000000ff
        /*05f8*/ 	.word	0x00000300
        /*05fc*/ 	.short	0x0100
        /*05fe*/ 	.byte	0x08
	.zero		1


	//   ....[88]....
        /*0600*/ 	.word	0x000007d0
        /*0604*/ 	.word	0x000000ff
        /*0608*/ 	.word	0x00000160
        /*060c*/ 	.short	0x0100
        /*060e*/ 	.byte	0x08
	.zero		1


	//   ....[89]....
        /*0610*/ 	.word	0x000007e0
        /*0614*/ 	.word	0x000000ff
        /*0618*/ 	.word	0x00000308
        /*061c*/ 	.short	0x0100
        /*061e*/ 	.byte	0x08
	.zero		1


	//   ....[90]....
        /*0620*/ 	.word	0x000007f0
        /*0624*/ 	.word	0x000000ff
        /*0628*/ 	.word	0x00000168
        /*062c*/ 	.short	0x0100
        /*062e*/ 	.byte	0x08
	.zero		1


	//   ....[91]....
        /*0630*/ 	.word	0x00000800
        /*0634*/ 	.word	0x000000ff
        /*0638*/ 	.word	0x00000310
        /*063c*/ 	.short	0x0100
        /*063e*/ 	.byte	0x08
	.zero		1


	//   ....[92]....
        /*0640*/ 	.word	0x00000810
        /*0644*/ 	.word	0x000000ff
        /*0648*/ 	.word	0x00000170
        /*064c*/ 	.short	0x0100
        /*064e*/ 	.byte	0x08
	.zero		1


	//   ....[93]....
        /*0650*/ 	.word	0x00000820
        /*0654*/ 	.word	0x000000ff
        /*0658*/ 	.word	0x00000318
        /*065c*/ 	.short	0x0100
        /*065e*/ 	.byte	0x08
	.zero		1


	//   ....[94]....
        /*0660*/ 	.word	0x00000830
        /*0664*/ 	.word	0x000000ff
        /*0668*/ 	.word	0x00000178
        /*066c*/ 	.short	0x0100
        /*066e*/ 	.byte	0x08
	.zero		1


	//   ....[95]....
        /*0670*/ 	.word	0x00000840
        /*0674*/ 	.word	0x000000ff
        /*0678*/ 	.word	0x00000320
        /*067c*/ 	.short	0x0100
        /*067e*/ 	.byte	0x08
	.zero		1


	//   ....[96]....
        /*0680*/ 	.word	0x00000850
        /*0684*/ 	.word	0x000000ff
        /*0688*/ 	.word	0x00000180
        /*068c*/ 	.short	0x0100
        /*068e*/ 	.byte	0x08
	.zero		1


	//   ....[97]....
        /*0690*/ 	.word	0x00000860
        /*0694*/ 	.word	0x000000ff
        /*0698*/ 	.word	0x00000328
        /*069c*/ 	.short	0x0100
        /*069e*/ 	.byte	0x08
	.zero		1


	//   ....[98]....
        /*06a0*/ 	.word	0x00000870
        /*06a4*/ 	.word	0x000000ff
        /*06a8*/ 	.word	0x00000188
        /*06ac*/ 	.short	0x0100
        /*06ae*/ 	.byte	0x08
	.zero		1


	//   ....[99]....
        /*06b0*/ 	.word	0x00000880
        /*06b4*/ 	.word	0x000000ff
        /*06b8*/ 	.word	0x00000330
        /*06bc*/ 	.short	0x0100
        /*06be*/ 	.byte	0x08
	.zero		1


	//   ....[100]....
        /*06c0*/ 	.word	0x00000890
        /*06c4*/ 	.word	0x000000ff
        /*06c8*/ 	.word	0x00000190
        /*06cc*/ 	.short	0x0100
        /*06ce*/ 	.byte	0x08
	.zero		1


	//   ....[101]....
        /*06d0*/ 	.word	0x000008a0
        /*06d4*/ 	.word	0x000000ff
        /*06d8*/ 	.word	0x00000338
        /*06dc*/ 	.short	0x0100
        /*06de*/ 	.byte	0x08
	.zero		1


	//   ....[102]....
        /*06e0*/ 	.word	0x000008b0
        /*06e4*/ 	.word	0x000000ff
        /*06e8*/ 	.word	0x00000198
        /*06ec*/ 	.short	0x0100
        /*06ee*/ 	.byte	0x08
	.zero		1


	//   ....[103]....
        /*06f0*/ 	.word	0x000008c0
        /*06f4*/ 	.word	0x000000ff
        /*06f8*/ 	.word	0x00000340
        /*06fc*/ 	.short	0x0100
        /*06fe*/ 	.byte	0x08
	.zero		1


	//   ....[104]....
        /*0700*/ 	.word	0x000008d0
        /*0704*/ 	.word	0x000000ff
        /*0708*/ 	.word	0x000001a0
        /*070c*/ 	.short	0x0100
        /*070e*/ 	.byte	0x08
	.zero		1


	//   ....[105]....
        /*0710*/ 	.word	0x000008e0
        /*0714*/ 	.word	0x000000ff
        /*0718*/ 	.word	0x00000348
        /*071c*/ 	.short	0x0100
        /*071e*/ 	.byte	0x08
	.zero		1


	//   ....[106]....
        /*0720*/ 	.word	0x00000bb0
        /*0724*/ 	.word	0x000000ff
        /*0728*/ 	.word	0x00000360
        /*072c*/ 	.short	0x0100
        /*072e*/ 	.byte	0x08
	.zero		1


	//   ....[107]....
        /*0730*/ 	.word	0x00000c10
        /*0734*/ 	.word	0x000000ff
        /*0738*/ 	.word	0x00000368
        /*073c*/ 	.short	0x0100
        /*073e*/ 	.byte	0x08
	.zero		1


	//   ....[108]....
        /*0740*/ 	.word	0x00001a70
        /*0744*/ 	.word	0x00000003
        /*0748*/ 	.word	0x00000000
        /*074c*/ 	.short	0x010a
        /*074e*/ 	.byte	0x3f
	.zero		1


	//   ....[109]....
        /*0750*/ 	.word	0x00001ad0
        /*0754*/ 	.word	0x00000003
        /*0758*/ 	.word	0x00000000
        /*075c*/ 	.short	0x010a
        /*075e*/ 	.byte	0x3f
	.zero		1


	//   ....[110]....
        /*0760*/ 	.word	0x00001c80
        /*0764*/ 	.word	0x000000ff
        /*0768*/ 	.word	0x00000000
        /*076c*/ 	.short	0x010a
        /*076e*/ 	.byte	0x04
	.zero		1


	//   ....[111]....
        /*0770*/ 	.word	0x00001cc0
        /*0774*/ 	.word	0x000000ff
        /*0778*/ 	.word	0x00000000
        /*077c*/ 	.short	0x010a
        /*077e*/ 	.byte	0x04
	.zero		1


	//   ....[112]....
        /*0780*/ 	.word	0x00001db0
        /*0784*/ 	.word	0x000000ff
        /*0788*/ 	.word	0x00000000
        /*078c*/ 	.short	0x0101
        /*078e*/ 	.byte	0x04
	.zero		1


	//   ....[113]....
        /*0790*/ 	.word	0x00001f80
        /*0794*/ 	.word	0x000000ff
        /*0798*/ 	.word	0x00000000
        /*079c*/ 	.short	0x0101
        /*079e*/ 	.byte	0x04
	.zero		1


	//   ....[114]....
        /*07a0*/ 	.word	0x00003660
        /*07a4*/ 	.word	0x0000000e
        /*07a8*/ 	.word	0x000001a8
        /*07ac*/ 	.short	0x010a
        /*07ae*/ 	.byte	0x3f
	.zero		1


	//   ....[115]....
        /*07b0*/ 	.word	0x00003a40
        /*07b4*/ 	.word	0x00000006
        /*07b8*/ 	.word	0x00000368
        /*07bc*/ 	.short	0x0101
        /*07be*/ 	.byte	0x3f
	.zero		1


	//   ....[116]....
        /*07c0*/ 	.word	0x00004170
        /*07c4*/ 	.word	0x00000007
        /*07c8*/ 	.word	0x00000000
        /*07cc*/ 	.short	0x010a
        /*07ce*/ 	.byte	0x3f
	.zero		1


	//   ....[117]....
        /*07d0*/ 	.word	0x000041f0
        /*07d4*/ 	.word	0x00000008
        /*07d8*/ 	.word	0x00000000
        /*07dc*/ 	.short	0x010a
        /*07de*/ 	.byte	0x3f
	.zero		1


	//   ....[118]....
        /*07e0*/ 	.word	0x00004280
        /*07e4*/ 	.word	0x00000009
        /*07e8*/ 	.word	0x00000000
        /*07ec*/ 	.short	0x010a
        /*07ee*/ 	.byte	0x3f
	.zero		1


	//   ....[119]....
        /*07f0*/ 	.word	0x00004310
        /*07f4*/ 	.word	0x00000008
        /*07f8*/ 	.word	0x00000000
        /*07fc*/ 	.short	0x010a
        /*07fe*/ 	.byte	0x3f
	.zero		1


	//   ....[120]....
        /*0800*/ 	.word	0x000043a0
        /*0804*/ 	.word	0x00000009
        /*0808*/ 	.word	0x00000000
        /*080c*/ 	.short	0x010a
        /*080e*/ 	.byte	0x3f
	.zero		1


	//   ....[121]....
        /*0810*/ 	.word	0x00004430
        /*0814*/ 	.word	0x00000008
        /*0818*/ 	.word	0x00000000
        /*081c*/ 	.short	0x010a
        /*081e*/ 	.byte	0x3f
	.zero		1


	//   ....[122]....
        /*0820*/ 	.word	0x000044c0
        /*0824*/ 	.word	0x00000009
        /*0828*/ 	.word	0x00000000
        /*082c*/ 	.short	0x010a
        /*082e*/ 	.byte	0x3f
	.zero		1


	//   ....[123]....
        /*0830*/ 	.word	0x00004550
        /*0834*/ 	.word	0x00000008
        /*0838*/ 	.word	0x00000000
        /*083c*/ 	.short	0x010a
        /*083e*/ 	.byte	0x3f
	.zero		1


	//   ....[124]....
        /*0840*/ 	.word	0x000045e0
        /*0844*/ 	.word	0x00000009
        /*0848*/ 	.word	0x00000000
        /*084c*/ 	.short	0x010a
        /*084e*/ 	.byte	0x3f
	.zero		1


	//   ....[125]....
        /*0850*/ 	.word	0x00004670
        /*0854*/ 	.word	0x00000008
        /*0858*/ 	.word	0x00000000
        /*085c*/ 	.short	0x010a
        /*085e*/ 	.byte	0x3f
	.zero		1


	//   ....[126]....
        /*0860*/ 	.word	0x00004700
        /*0864*/ 	.word	0x00000009
        /*0868*/ 	.word	0x00000000
        /*086c*/ 	.short	0x010a
        /*086e*/ 	.byte	0x3f
	.zero		1


	//   ....[127]....
        /*0870*/ 	.word	0x00004790
        /*0874*/ 	.word	0x00000008
        /*0878*/ 	.word	0x00000000
        /*087c*/ 	.short	0x010a
        /*087e*/ 	.byte	0x3f
	.zero		1


	//   ....[128]....
        /*0880*/ 	.word	0x00004820
        /*0884*/ 	.word	0x00000009
        /*0888*/ 	.word	0x00000000
        /*088c*/ 	.short	0x010a
        /*088e*/ 	.byte	0x3f
	.zero		1


	//   ....[129]....
        /*0890*/ 	.word	0x000048b0
        /*0894*/ 	.word	0x00000008
        /*0898*/ 	.word	0x00000000
        /*089c*/ 	.short	0x010a
        /*089e*/ 	.byte	0x3f
	.zero		1


	//   ....[130]....
        /*08a0*/ 	.word	0x00004940
        /*08a4*/ 	.word	0x00000009
        /*08a8*/ 	.word	0x00000000
        /*08ac*/ 	.short	0x010a
        /*08ae*/ 	.byte	0x3f
	.zero		1


	//   ....[131]....
        /*08b0*/ 	.word	0x000049d0
        /*08b4*/ 	.word	0x00000008
        /*08b8*/ 	.word	0x00000000
        /*08bc*/ 	.short	0x010a
        /*08be*/ 	.byte	0x3f
	.zero		1


	//   ....[132]....
        /*08c0*/ 	.word	0x00004a60
        /*08c4*/ 	.word	0x00000009
        /*08c8*/ 	.word	0x00000000
        /*08cc*/ 	.short	0x010a
        /*08ce*/ 	.byte	0x3f
	.zero		1


	//   ....[133]....
        /*08d0*/ 	.word	0x00004af0
        /*08d4*/ 	.word	0x00000008
        /*08d8*/ 	.word	0x00000000
        /*08dc*/ 	.short	0x010a
        /*08de*/ 	.byte	0x3f
	.zero		1


	//   ....[134]....
        /*08e0*/ 	.word	0x00004b80
        /*08e4*/ 	.word	0x00000009
        /*08e8*/ 	.word	0x00000000
        /*08ec*/ 	.short	0x010a
        /*08ee*/ 	.byte	0x3f
	.zero		1


	//   ....[135]....
        /*08f0*/ 	.word	0x00004c10
        /*08f4*/ 	.word	0x00000008
        /*08f8*/ 	.word	0x00000000
        /*08fc*/ 	.short	0x010a
        /*08fe*/ 	.byte	0x3f
	.zero		1


	//   ....[136]....
        /*0900*/ 	.word	0x00004ca0
        /*0904*/ 	.word	0x00000009
        /*0908*/ 	.word	0x00000000
        /*090c*/ 	.short	0x010a
        /*090e*/ 	.byte	0x3f
	.zero		1


	//   ....[137]....
        /*0910*/ 	.word	0x00004d30
        /*0914*/ 	.word	0x00000008
        /*0918*/ 	.word	0x00000000
        /*091c*/ 	.short	0x010a
        /*091e*/ 	.byte	0x3f
	.zero		1


	//   ....[138]....
        /*0920*/ 	.word	0x00004dc0
        /*0924*/ 	.word	0x00000009
        /*0928*/ 	.word	0x00000000
        /*092c*/ 	.short	0x010a
        /*092e*/ 	.byte	0x3f
	.zero		1


	//   ....[139]....
        /*0930*/ 	.word	0x00004e50
        /*0934*/ 	.word	0x00000008
        /*0938*/ 	.word	0x00000000
        /*093c*/ 	.short	0x010a
        /*093e*/ 	.byte	0x3f
	.zero		1


	//   ....[140]....
        /*0940*/ 	.word	0x00004ee0
        /*0944*/ 	.word	0x00000009
        /*0948*/ 	.word	0x00000000
        /*094c*/ 	.short	0x010a
        /*094e*/ 	.byte	0x3f
	.zero		1


	//   ....[141]....
        /*0950*/ 	.word	0x00004f70
        /*0954*/ 	.word	0x00000008
        /*0958*/ 	.word	0x00000000
        /*095c*/ 	.short	0x010a
        /*095e*/ 	.byte	0x3f
	.zero		1


	//   ....[142]....
        /*0960*/ 	.word	0x00005000
        /*0964*/ 	.word	0x00000009
        /*0968*/ 	.word	0x00000000
        /*096c*/ 	.short	0x010a
        /*096e*/ 	.byte	0x3f
	.zero		1


	//   ....[143]....
        /*0970*/ 	.word	0x00005090
        /*0974*/ 	.word	0x00000008
        /*0978*/ 	.word	0x00000000
        /*097c*/ 	.short	0x010a
        /*097e*/ 	.byte	0x3f
	.zero		1


	//   ....[144]....
        /*0980*/ 	.word	0x00005120
        /*0984*/ 	.word	0x00000009
        /*0988*/ 	.word	0x00000000
        /*098c*/ 	.short	0x010a
        /*098e*/ 	.byte	0x3f
	.zero		1


	//   ....[145]....
        /*0990*/ 	.word	0x000051b0
        /*0994*/ 	.word	0x00000008
        /*0998*/ 	.word	0x00000000
        /*099c*/ 	.short	0x010a
        /*099e*/ 	.byte	0x3f
	.zero		1


	//   ....[146]....
        /*09a0*/ 	.word	0x00005240
        /*09a4*/ 	.word	0x00000009
        /*09a8*/ 	.word	0x00000000
        /*09ac*/ 	.short	0x010a
        /*09ae*/ 	.byte	0x3f
	.zero		1


	//   ....[147]....
        /*09b0*/ 	.word	0x000052d0
        /*09b4*/ 	.word	0x00000008
        /*09b8*/ 	.word	0x00000000
        /*09bc*/ 	.short	0x010a
        /*09be*/ 	.byte	0x3f
	.zero		1


	//   ....[148]....
        /*09c0*/ 	.word	0x00005360
        /*09c4*/ 	.word	0x00000009
        /*09c8*/ 	.word	0x00000000
        /*09cc*/ 	.short	0x010a
        /*09ce*/ 	.byte	0x3f
	.zero		1


	//   ....[149]....
        /*09d0*/ 	.word	0x000053f0
        /*09d4*/ 	.word	0x00000008
        /*09d8*/ 	.word	0x00000000
        /*09dc*/ 	.short	0x010a
        /*09de*/ 	.byte	0x3f
	.zero		1


	//   ....[150]....
        /*09e0*/ 	.word	0x00005480
        /*09e4*/ 	.word	0x00000009
        /*09e8*/ 	.word	0x00000000
        /*09ec*/ 	.short	0x010a
        /*09ee*/ 	.byte	0x3f
	.zero		1


	//   ....[151]....
        /*09f0*/ 	.word	0x00005510
        /*09f4*/ 	.word	0x00000008
        /*09f8*/ 	.word	0x00000000
        /*09fc*/ 	.short	0x010a
        /*09fe*/ 	.byte	0x3f
	.zero		1


	//   ....[152]....
        /*0a00*/ 	.word	0x000055a0
        /*0a04*/ 	.word	0x00000009
        /*0a08*/ 	.word	0x00000000
        /*0a0c*/ 	.short	0x010a
        /*0a0e*/ 	.byte	0x3f
	.zero		1


	//   ....[153]....
        /*0a10*/ 	.word	0x00005630
        /*0a14*/ 	.word	0x00000008
        /*0a18*/ 	.word	0x00000000
        /*0a1c*/ 	.short	0x010a
        /*0a1e*/ 	.byte	0x3f
	.zero		1


	//   ....[154]....
        /*0a20*/ 	.word	0x000056c0
        /*0a24*/ 	.word	0x00000009
        /*0a28*/ 	.word	0x00000000
        /*0a2c*/ 	.short	0x010a
        /*0a2e*/ 	.byte	0x3f
	.zero		1


	//   ....[155]....
        /*0a30*/ 	.word	0x00005750
        /*0a34*/ 	.word	0x00000008
        /*0a38*/ 	.word	0x00000000
        /*0a3c*/ 	.short	0x010a
        /*0a3e*/ 	.byte	0x3f
	.zero		1


	//   ....[156]....
        /*0a40*/ 	.word	0x000057e0
        /*0a44*/ 	.word	0x00000009
        /*0a48*/ 	.word	0x00000000
        /*0a4c*/ 	.short	0x010a
        /*0a4e*/ 	.byte	0x3f
	.zero		1


	//   ....[157]....
        /*0a50*/ 	.word	0x00005870
        /*0a54*/ 	.word	0x00000008
        /*0a58*/ 	.word	0x00000000
        /*0a5c*/ 	.short	0x010a
        /*0a5e*/ 	.byte	0x3f
	.zero		1


	//   ....[158]....
        /*0a60*/ 	.word	0x00005900
        /*0a64*/ 	.word	0x00000009
        /*0a68*/ 	.word	0x00000000
        /*0a6c*/ 	.short	0x010a
        /*0a6e*/ 	.byte	0x3f
	.zero		1


	//   ....[159]....
        /*0a70*/ 	.word	0x00005990
        /*0a74*/ 	.word	0x00000008
        /*0a78*/ 	.word	0x00000000
        /*0a7c*/ 	.short	0x010a
        /*0a7e*/ 	.byte	0x3f
	.zero		1


	//   ....[160]....
        /*0a80*/ 	.word	0x00005a20
        /*0a84*/ 	.word	0x00000009
        /*0a88*/ 	.word	0x00000000
        /*0a8c*/ 	.short	0x010a
        /*0a8e*/ 	.byte	0x3f
	.zero		1


	//   ....[161]....
        /*0a90*/ 	.word	0x00005ab0
        /*0a94*/ 	.word	0x00000008
        /*0a98*/ 	.word	0x00000000
        /*0a9c*/ 	.short	0x010a
        /*0a9e*/ 	.byte	0x3f
	.zero		1


	//   ....[162]....
        /*0aa0*/ 	.word	0x00005b40
        /*0aa4*/ 	.word	0x00000009
        /*0aa8*/ 	.word	0x00000000
        /*0aac*/ 	.short	0x010a
        /*0aae*/ 	.byte	0x3f
	.zero		1


	//   ....[163]....
        /*0ab0*/ 	.word	0x00005bd0
        /*0ab4*/ 	.word	0x00000008
        /*0ab8*/ 	.word	0x00000000
        /*0abc*/ 	.short	0x010a
        /*0abe*/ 	.byte	0x3f
	.zero		1


	//   ....[164]....
        /*0ac0*/ 	.word	0x00005c60
        /*0ac4*/ 	.word	0x00000009
        /*0ac8*/ 	.word	0x00000000
        /*0acc*/ 	.short	0x010a
        /*0ace*/ 	.byte	0x3f
	.zero		1


	//   ....[165]....
        /*0ad0*/ 	.word	0x00005cf0
        /*0ad4*/ 	.word	0x00000008
        /*0ad8*/ 	.word	0x00000000
        /*0adc*/ 	.short	0x010a
        /*0ade*/ 	.byte	0x3f
	.zero		1


	//   ....[166]....
        /*0ae0*/ 	.word	0x00005d80
        /*0ae4*/ 	.word	0x00000009
        /*0ae8*/ 	.word	0x00000000
        /*0aec*/ 	.short	0x010a
        /*0aee*/ 	.byte	0x3f
	.zero		1


	//   ....[167]....
        /*0af0*/ 	.word	0x00005e10
        /*0af4*/ 	.word	0x00000006
        /*0af8*/ 	.word	0x00000000
        /*0afc*/ 	.short	0x010a
        /*0afe*/ 	.byte	0x3f
	.zero		1


	//   ....[168]....
        /*0b00*/ 	.word	0x00005ea0
        /*0b04*/ 	.word	0x00000003
        /*0b08*/ 	.word	0x00000000
        /*0b0c*/ 	.short	0x010a
        /*0b0e*/ 	.byte	0x3f
	.zero		1


	//   ....[169]....
        /*0b10*/ 	.word	0x00005f00
        /*0b14*/ 	.word	0x00000003
        /*0b18*/ 	.word	0x00000000
        /*0b1c*/ 	.short	0x010a
        /*0b1e*/ 	.byte	0x3f
	.zero		1


	//   ....[170]....
        /*0b20*/ 	.word	0x00005f60
        /*0b24*/ 	.word	0x00000003
        /*0b28*/ 	.word	0x00000000
        /*0b2c*/ 	.short	0x010a
        /*0b2e*/ 	.byte	0x3f
	.zero		1


	//   ....[171]....
        /*0b30*/ 	.word	0x00006030
        /*0b34*/ 	.word	0x0000000e
        /*0b38*/ 	.word	0x000001a8
        /*0b3c*/ 	.short	0x010a
        /*0b3e*/ 	.byte	0x3f
	.zero		1


	//   ....[172]....
        /*0b40*/ 	.word	0x00006100
        /*0b44*/ 	.word	0x00000007
        /*0b48*/ 	.word	0x00000000
        /*0b4c*/ 	.short	0x010a
        /*0b4e*/ 	.byte	0x3f
	.zero		1


	//   ....[173]....
        /*0b50*/ 	.word	0x00006150
        /*0b54*/ 	.word	0x00000008
        /*0b58*/ 	.word	0x00000000
        /*0b5c*/ 	.short	0x010a
        /*0b5e*/ 	.byte	0x3f
	.zero		1


	//   ....[174]....
        /*0b60*/ 	.word	0x000061a0
        /*0b64*/ 	.word	0x00000009
        /*0b68*/ 	.word	0x00000000
        /*0b6c*/ 	.short	0x010a
        /*0b6e*/ 	.byte	0x3f
	.zero		1


	//   ....[175]....
        /*0b70*/ 	.word	0x000061f0
        /*0b74*/ 	.word	0x00000008
        /*0b78*/ 	.word	0x00000000
        /*0b7c*/ 	.short	0x010a
        /*0b7e*/ 	.byte	0x3f
	.zero		1


	//   ....[176]....
        /*0b80*/ 	.word	0x00006240
        /*0b84*/ 	.word	0x00000009
        /*0b88*/ 	.word	0x00000000
        /*0b8c*/ 	.short	0x010a
        /*0b8e*/ 	.byte	0x3f
	.zero		1


	//   ....[177]....
        /*0b90*/ 	.word	0x00006290
        /*0b94*/ 	.word	0x00000008
        /*0b98*/ 	.word	0x00000000
        /*0b9c*/ 	.short	0x010a
        /*0b9e*/ 	.byte	0x3f
	.zero		1


	//   ....[178]....
        /*0ba0*/ 	.word	0x000062e0
        /*0ba4*/ 	.word	0x00000009
        /*0ba8*/ 	.word	0x00000000
        /*0bac*/ 	.short	0x010a
        /*0bae*/ 	.byte	0x3f
	.zero		1


	//   ....[179]....
        /*0bb0*/ 	.word	0x00006330
        /*0bb4*/ 	.word	0x00000008
        /*0bb8*/ 	.word	0x00000000
        /*0bbc*/ 	.short	0x010a
        /*0bbe*/ 	.byte	0x3f
	.zero		1


	//   ....[180]....
        /*0bc0*/ 	.word	0x00006380
        /*0bc4*/ 	.word	0x00000009
        /*0bc8*/ 	.word	0x00000000
        /*0bcc*/ 	.short	0x010a
        /*0bce*/ 	.byte	0x3f
	.zero		1


	//   ....[181]....
        /*0bd0*/ 	.word	0x000063d0
        /*0bd4*/ 	.word	0x00000008
        /*0bd8*/ 	.word	0x00000000
        /*0bdc*/ 	.short	0x010a
        /*0bde*/ 	.byte	0x3f
	.zero		1


	//   ....[182]....
        /*0be0*/ 	.word	0x00006420
        /*0be4*/ 	.word	0x00000009
        /*0be8*/ 	.word	0x00000000
        /*0bec*/ 	.short	0x010a
        /*0bee*/ 	.byte	0x3f
	.zero		1


	//   ....[183]....
        /*0bf0*/ 	.word	0x00006470
        /*0bf4*/ 	.word	0x00000008
        /*0bf8*/ 	.word	0x00000000
        /*0bfc*/ 	.short	0x010a
        /*0bfe*/ 	.byte	0x3f
	.zero		1


	//   ....[184]....
        /*0c00*/ 	.word	0x000064c0
        /*0c04*/ 	.word	0x00000009
        /*0c08*/ 	.word	0x00000000
        /*0c0c*/ 	.short	0x010a
        /*0c0e*/ 	.byte	0x3f
	.zero		1


	//   ....[185]....
        /*0c10*/ 	.word	0x00006510
        /*0c14*/ 	.word	0x00000008
        /*0c18*/ 	.word	0x00000000
        /*0c1c*/ 	.short	0x010a
        /*0c1e*/ 	.byte	0x3f
	.zero		1


	//   ....[186]....
        /*0c20*/ 	.word	0x00006560
        /*0c24*/ 	.word	0x00000009
        /*0c28*/ 	.word	0x00000000
        /*0c2c*/ 	.short	0x010a
        /*0c2e*/ 	.byte	0x3f
	.zero		1


	//   ....[187]....
        /*0c30*/ 	.word	0x000065b0
        /*0c34*/ 	.word	0x00000008
        /*0c38*/ 	.word	0x00000000
        /*0c3c*/ 	.short	0x010a
        /*0c3e*/ 	.byte	0x3f
	.zero		1


	//   ....[188]....
        /*0c40*/ 	.word	0x00006600
        /*0c44*/ 	.word	0x00000009
        /*0c48*/ 	.word	0x00000000
        /*0c4c*/ 	.short	0x010a
        /*0c4e*/ 	.byte	0x3f
	.zero		1


	//   ....[189]....
        /*0c50*/ 	.word	0x00006650
        /*0c54*/ 	.word	0x00000008
        /*0c58*/ 	.word	0x00000000
        /*0c5c*/ 	.short	0x010a
        /*0c5e*/ 	.byte	0x3f
	.zero		1


	//   ....[190]....
        /*0c60*/ 	.word	0x000066a0
        /*0c64*/ 	.word	0x00000009
        /*0c68*/ 	.word	0x00000000
        /*0c6c*/ 	.short	0x010a
        /*0c6e*/ 	.byte	0x3f
	.zero		1


	//   ....[191]....
        /*0c70*/ 	.word	0x000066f0
        /*0c74*/ 	.word	0x00000008
        /*0c78*/ 	.word	0x00000000
        /*0c7c*/ 	.short	0x010a
        /*0c7e*/ 	.byte	0x3f
	.zero		1


	//   ....[192]....
        /*0c80*/ 	.word	0x00006740
        /*0c84*/ 	.word	0x00000009
        /*0c88*/ 	.word	0x00000000
        /*0c8c*/ 	.short	0x010a
        /*0c8e*/ 	.byte	0x3f
	.zero		1


	//   ....[193]....
        /*0c90*/ 	.word	0x00006790
        /*0c94*/ 	.word	0x00000008
        /*0c98*/ 	.word	0x00000000
        /*0c9c*/ 	.short	0x010a
        /*0c9e*/ 	.byte	0x3f
	.zero		1


	//   ....[194]....
        /*0ca0*/ 	.word	0x000067e0
        /*0ca4*/ 	.word	0x00000009
        /*0ca8*/ 	.word	0x00000000
        /*0cac*/ 	.short	0x010a
        /*0cae*/ 	.byte	0x3f
	.zero		1


	//   ....[195]....
        /*0cb0*/ 	.word	0x00006830
        /*0cb4*/ 	.word	0x00000008
        /*0cb8*/ 	.word	0x00000000
        /*0cbc*/ 	.short	0x010a
        /*0cbe*/ 	.byte	0x3f
	.zero		1


	//   ....[196]....
        /*0cc0*/ 	.word	0x00006880
        /*0cc4*/ 	.word	0x00000009
        /*0cc8*/ 	.word	0x00000000
        /*0ccc*/ 	.short	0x010a
        /*0cce*/ 	.byte	0x3f
	.zero		1


	//   ....[197]....
        /*0cd0*/ 	.word	0x000068d0
        /*0cd4*/ 	.word	0x00000008
        /*0cd8*/ 	.word	0x00000000
        /*0cdc*/ 	.short	0x010a
        /*0cde*/ 	.byte	0x3f
	.zero		1


	//   ....[198]....
        /*0ce0*/ 	.word	0x00006920
        /*0ce4*/ 	.word	0x00000009
        /*0ce8*/ 	.word	0x00000000
        /*0cec*/ 	.short	0x010a
        /*0cee*/ 	.byte	0x3f
	.zero		1


	//   ....[199]....
        /*0cf0*/ 	.word	0x00006970
        /*0cf4*/ 	.word	0x00000008
        /*0cf8*/ 	.word	0x00000000
        /*0cfc*/ 	.short	0x010a
        /*0cfe*/ 	.byte	0x3f
	.zero		1


	//   ....[200]....
        /*0d00*/ 	.word	0x000069c0
        /*0d04*/ 	.word	0x00000009
        /*0d08*/ 	.word	0x00000000
        /*0d0c*/ 	.short	0x010a
        /*0d0e*/ 	.byte	0x3f
	.zero		1


	//   ....[201]....
        /*0d10*/ 	.word	0x00006a10
        /*0d14*/ 	.word	0x00000008
        /*0d18*/ 	.word	0x00000000
        /*0d1c*/ 	.short	0x010a
        /*0d1e*/ 	.byte	0x3f
	.zero		1


	//   ....[202]....
        /*0d20*/ 	.word	0x00006a60
        /*0d24*/ 	.word	0x00000009
        /*0d28*/ 	.word	0x00000000
        /*0d2c*/ 	.short	0x010a
        /*0d2e*/ 	.byte	0x3f
	.zero		1


	//   ....[203]....
        /*0d30*/ 	.word	0x00006ab0
        /*0d34*/ 	.word	0x00000008
        /*0d38*/ 	.word	0x00000000
        /*0d3c*/ 	.short	0x010a
        /*0d3e*/ 	.byte	0x3f
	.zero		1


	//   ....[204]....
        /*0d40*/ 	.word	0x00006b00
        /*0d44*/ 	.word	0x00000009
        /*0d48*/ 	.word	0x00000000
        /*0d4c*/ 	.short	0x010a
        /*0d4e*/ 	.byte	0x3f
	.zero		1


	//   ....[205]....
        /*0d50*/ 	.word	0x00006b50
        /*0d54*/ 	.word	0x00000008
        /*0d58*/ 	.word	0x00000000
        /*0d5c*/ 	.short	0x010a
        /*0d5e*/ 	.byte	0x3f
	.zero		1


	//   ....[206]....
        /*0d60*/ 	.word	0x00006ba0
        /*0d64*/ 	.word	0x00000009
        /*0d68*/ 	.word	0x00000000
        /*0d6c*/ 	.short	0x010a
        /*0d6e*/ 	.byte	0x3f
	.zero		1


	//   ....[207]....
        /*0d70*/ 	.word	0x00006bf0
        /*0d74*/ 	.word	0x00000008
        /*0d78*/ 	.word	0x00000000
        /*0d7c*/ 	.short	0x010a
        /*0d7e*/ 	.byte	0x3f
	.zero		1


	//   ....[208]....
        /*0d80*/ 	.word	0x00006c40
        /*0d84*/ 	.word	0x00000009
        /*0d88*/ 	.word	0x00000000
        /*0d8c*/ 	.short	0x010a
        /*0d8e*/ 	.byte	0x3f
	.zero		1


	//   ....[209]....
        /*0d90*/ 	.word	0x00006c90
        /*0d94*/ 	.word	0x00000008
        /*0d98*/ 	.word	0x00000000
        /*0d9c*/ 	.short	0x010a
        /*0d9e*/ 	.byte	0x3f
	.zero		1


	//   ....[210]....
        /*0da0*/ 	.word	0x00006ce0
        /*0da4*/ 	.word	0x00000009
        /*0da8*/ 	.word	0x00000000
        /*0dac*/ 	.short	0x010a
        /*0dae*/ 	.byte	0x3f
	.zero		1


	//   ....[211]....
        /*0db0*/ 	.word	0x00006d30
        /*0db4*/ 	.word	0x00000008
        /*0db8*/ 	.word	0x00000000
        /*0dbc*/ 	.short	0x010a
        /*0dbe*/ 	.byte	0x3f
	.zero		1


	//   ....[212]....
        /*0dc0*/ 	.word	0x00006d80
        /*0dc4*/ 	.word	0x00000009
        /*0dc8*/ 	.word	0x00000000
        /*0dcc*/ 	.short	0x010a
        /*0dce*/ 	.byte	0x3f
	.zero		1


	//   ....[213]....
        /*0dd0*/ 	.word	0x00006dd0
        /*0dd4*/ 	.word	0x00000008
        /*0dd8*/ 	.word	0x00000000
        /*0ddc*/ 	.short	0x010a
        /*0dde*/ 	.byte	0x3f
	.zero		1


	//   ....[214]....
        /*0de0*/ 	.word	0x00006e20
        /*0de4*/ 	.word	0x00000009
        /*0de8*/ 	.word	0x00000000
        /*0dec*/ 	.short	0x010a
        /*0dee*/ 	.byte	0x3f
	.zero		1


	//   ....[215]....
        /*0df0*/ 	.word	0x00006e70
        /*0df4*/ 	.word	0x00000008
        /*0df8*/ 	.word	0x00000000
        /*0dfc*/ 	.short	0x010a
        /*0dfe*/ 	.byte	0x3f
	.zero		1


	//   ....[216]....
        /*0e00*/ 	.word	0x00006ec0
        /*0e04*/ 	.word	0x00000009
        /*0e08*/ 	.word	0x00000000
        /*0e0c*/ 	.short	0x010a
        /*0e0e*/ 	.byte	0x3f
	.zero		1


	//   ....[217]....
        /*0e10*/ 	.word	0x00006f10
        /*0e14*/ 	.word	0x00000008
        /*0e18*/ 	.word	0x00000000
        /*0e1c*/ 	.short	0x010a
        /*0e1e*/ 	.byte	0x3f
	.zero		1


	//   ....[218]....
        /*0e20*/ 	.word	0x00006f60
        /*0e24*/ 	.word	0x00000009
        /*0e28*/ 	.word	0x00000000
        /*0e2c*/ 	.short	0x010a
        /*0e2e*/ 	.byte	0x3f
	.zero		1


	//   ....[219]....
        /*0e30*/ 	.word	0x00006fb0
        /*0e34*/ 	.word	0x00000008
        /*0e38*/ 	.word	0x00000000
        /*0e3c*/ 	.short	0x010a
        /*0e3e*/ 	.byte	0x3f
	.zero		1


	//   ....[220]....
        /*0e40*/ 	.word	0x00007000
        /*0e44*/ 	.word	0x00000009
        /*0e48*/ 	.word	0x00000000
        /*0e4c*/ 	.short	0x010a
        /*0e4e*/ 	.byte	0x3f
	.zero		1


	//   ....[221]....
        /*0e50*/ 	.word	0x00007050
        /*0e54*/ 	.word	0x00000008
        /*0e58*/ 	.word	0x00000000
        /*0e5c*/ 	.short	0x010a
        /*0e5e*/ 	.byte	0x3f
	.zero		1


	//   ....[222]....
        /*0e60*/ 	.word	0x000070a0
        /*0e64*/ 	.word	0x00000009
        /*0e68*/ 	.word	0x00000000
        /*0e6c*/ 	.short	0x010a
        /*0e6e*/ 	.byte	0x3f
	.zero		1


	//   ....[223]....
        /*0e70*/ 	.word	0x000070f0
        /*0e74*/ 	.word	0x00000006
        /*0e78*/ 	.word	0x00000000
        /*0e7c*/ 	.short	0x010a
        /*0e7e*/ 	.byte	0x3f
	.zero		1


	//----- nvinfo : EIATTR_NUM_MBARRIERS
	.align		4
.L_35:
        /*0e80*/ 	.byte	0x03, 0x38
        /*0e82*/ 	.short	0x006c


	//----- nvinfo : EIATTR_EXIT_INSTR_OFFSETS
	.align		4
        /*0e84*/ 	.byte	0x04, 0x1c
        /*0e86*/ 	.short	(.L_37 - .L_36)


	//   ....[0]....
.L_36:
        /*0e88*/ 	.word	0x00000cb0


	//   ....[1]....
        /*0e8c*/ 	.word	0x00001570


	//   ....[2]....
        /*0e90*/ 	.word	0x00002d40


	//   ....[3]....
        /*0e94*/ 	.word	0x00003370


	//   ....[4]....
        /*0e98*/ 	.word	0x00005ef0


	//----- nvinfo : EIATTR_MAX_THREADS
	.align		4
.L_37:
        /*0e9c*/ 	.byte	0x04, 0x05
        /*0e9e*/ 	.short	(.L_39 - .L_38)
.L_38:
        /*0ea0*/ 	.word	0x00000180
        /*0ea4*/ 	.word	0x00000001
        /*0ea8*/ 	.word	0x00000001


	//----- nvinfo : EIATTR_CRS_STACK_SIZE
	.align		4
.L_39:
        /*0eac*/ 	.byte	0x04, 0x1e
        /*0eae*/ 	.short	(.L_41 - .L_40)
.L_40:
        /*0eb0*/ 	.word	0x00000000


	//----- nvinfo : EIATTR_CBANK_PARAM_SIZE
	.align		4
.L_41:
        /*0eb4*/ 	.byte	0x03, 0x19
        /*0eb6*/ 	.short	0x0470


	//----- nvinfo : EIATTR_PARAM_CBANK
	.align		4
        /*0eb8*/ 	.byte	0x04, 0x0a
        /*0eba*/ 	.short	(.L_43 - .L_42)
	.align		4
.L_42:
        /*0ebc*/ 	.word	index@(.nv.constant0._ZN7cutlass13device_kernelINS_4gemm6kernel13GemmUniversalIN4cute5tupleIJiiiiEEENS1_10collective13CollectiveMmaINS1_34MainloopSm90TmaGmmaWarpSpecializedILi53ENS5_IJNS4_1CILi1EEESB_SB_EEENS1_35KernelTmaWarpSpecializedCooperativeEEENS5_IJNSA_ILi128EEENSA_ILi8EEENSA_ILi32EEEEEEaNS5_IJlSB_lEEEaSJ_NS4_8TiledMMAINS4_8MMA_AtomIJNS4_4SM904GMMA25MMA_64x8x32_S32S8S8_SS_TNEEEENS4_6LayoutINS5_IJNSA_ILi2EEESB_SB_EEENS5_IJSB_NSA_ILi0EEEST_EEEEENS5_IJNS4_10UnderscoreESW_SW_EEEEENS4_13SM90_TMA_LOADENS4_14ComposedLayoutINS4_7SwizzleILi1ELi4ELi3EEENS4_18smem_ptr_flag_bitsILi8EEENSQ_INS5_IJSG_SH_EEENS5_IJSH_SB_EEEEEEEvNS4_8identityESZ_S18_vS19_EENS_8epilogue10collective6detail29Sm90TmaWarpSpecializedAdapterINS1C_15DefaultEpilogueIaSJ_SJ_NS1B_6thread17LinearCombinationIaLi1EiiLNS1G_9ScaleType4KindE0ELNS_15FloatRoundStyleE2EaEENS1_15EpilogueDefaultEEEEEvvEEEEvNT_6ParamsE)
        /*0ec0*/ 	.short	0x0210
        /*0ec2*/ 	.short	0x0470


	//----- nvinfo : EIATTR_SW_WAR
	.align		4
.L_43:
        /*0ec4*/ 	.byte	0x04, 0x36
        /*0ec6*/ 	.short	(.L_45 - .L_44)
.L_44:
        /*0ec8*/ 	.word	0x00000008
.L_45:


//--------------------- .nv.callgraph             --------------------------
	.section	.nv.callgraph,"",@"SHT_CUDA_CALLGRAPH"
	.align	4
	.sectionentsize	8
	.align		4
        /*0000*/ 	.word	0x00000000
	.align		4
        /*0004*/ 	.word	0xffffffff
	.align		4
        /*0008*/ 	.word	index@(_ZN7cutlass13device_kernelINS_4gemm6kernel13GemmUniversalIN4cute5tupleIJiiiiEEENS1_10collective13CollectiveMmaINS1_34MainloopSm90TmaGmmaWarpSpecializedILi53ENS5_IJNS4_1CILi1EEESB_SB_EEENS1_35KernelTmaWarpSpecializedCooperativeEEENS5_IJNSA_ILi128EEENSA_ILi8EEENSA_ILi32EEEEEEaNS5_IJlSB_lEEEaSJ_NS4_8TiledMMAINS4_8MMA_AtomIJNS4_4SM904GMMA25MMA_64x8x32_S32S8S8_SS_TNEEEENS4_6LayoutINS5_IJNSA_ILi2EEESB_SB_EEENS5_IJSB_NSA_ILi0EEEST_EEEEENS5_IJNS4_10UnderscoreESW_SW_EEEEENS4_13SM90_TMA_LOADENS4_14ComposedLayoutINS4_7SwizzleILi1ELi4ELi3EEENS4_18smem_ptr_flag_bitsILi8EEENSQ_INS5_IJSG_SH_EEENS5_IJSH_SB_EEEEEEEvNS4_8identityESZ_S18_vS19_EENS_8epilogue10collective6detail29Sm90TmaWarpSpecializedAdapterINS1C_15DefaultEpilogueIaSJ_SJ_NS1B_6thread17LinearCombinationIaLi1EiiLNS1G_9ScaleType4KindE0ELNS_15FloatRoundStyleE2EaEENS1_15EpilogueDefaultEEEEEvvEEEEvNT_6ParamsE)
	.align		4
        /*000c*/ 	.word	index@(__assertfail)
	.align		4
        /*0010*/ 	.word	0x00000000
	.align		4
        /*0014*/ 	.word	0xfffffffe
	.align		4
        /*0018*/ 	.word	0x00000000
	.align		4
        /*001c*/ 	.word	0xfffffffd
	.align		4
        /*0020*/ 	.word	0x00000000
	.align		4
        /*0024*/ 	.word	0xfffffffc


//--------------------- .nv.constant4             --------------------------
	.section	.nv.constant4,"a",@progbits
	.align	8
	.align		8
.nv.constant4:
        /*0000*/ 	.dword	__assertfail
	.align		8
        /*0008*/ 	.dword	__unnamed_1
	.align		8
        /*0010*/ 	.dword	_ZN39_INTERNAL_2df1e682_4_k_cu_b4585ef2_58494cuda3std3__45__cpo5beginE
	.align		8
        /*0018*/ 	.dword	_ZN39_INTERNAL_2df1e682_4_k_cu_b4585ef2_58494cuda3std3__45__cpo3endE
	.align		8
        /*0020*/ 	.dword	_ZN39_INTERNAL_2df1e682_4_k_cu_b4585ef2_58494cuda3std3__45__cpo6cbeginE
	.align		8
        /*0028*/ 	.dword	_ZN39_INTERNAL_2df1e682_4_k_cu_b4585ef2_58494cuda3std3__45__cpo4cendE
	.align		8
        /*0030*/ 	.dword	_ZN39_INTERNAL_2df1e682_4_k_cu_b4585ef2_58494cuda3std3__441_GLOBAL__N__2df1e682_4_k_cu_b4585ef2_58496ignoreE
	.align		8
        /*0038*/ 	.dword	_ZN39_INTERNAL_2df1e682_4_k_cu_b4585ef2_58494cuda3std3__419piecewise_constructE
	.align		8
        /*0040*/ 	.dword	_ZN39_INTERNAL_2df1e682_4_k_cu_b4585ef2_58494cuda3std3__48in_placeE
	.align		8
        /*0048*/ 	.dword	_ZN39_INTERNAL_2df1e682_4_k_cu_b4585ef2_58494cuda3std6ranges3__45__cpo4swapE
	.align		8
        /*0050*/ 	.dword	_ZN39_INTERNAL_2df1e682_4_k_cu_b4585ef2_58494cuda3std6ranges3__45__cpo9iter_moveE
	.align		8
        /*0058*/ 	.dword	_ZN39_INTERNAL_2df1e682_4_k_cu_b4585ef2_58494cute7productE
	.align		8
        /*0060*/ 	.dword	_ZN39_INTERNAL_2df1e682_4_k_cu_b4585ef2_58494cute1_E
	.align		8
        /*0068*/ 	.dword	$str$22
	.align		8
        /*0070*/ 	.dword	$str$23


//--------------------- .text._ZN7cutlass13device_kernelINS_4gemm6kernel13GemmUniversalIN4cute5tupleIJiiiiEEENS1_10collective13CollectiveMmaINS1_34MainloopSm90TmaGmmaWarpSpecializedILi53ENS5_IJNS4_1CILi1EEESB_SB_EEENS1_35KernelTmaWarpSpecializedCooperativeEEENS5_IJNSA_ILi128EEENSA_ILi8EEENSA_ILi32EEEEEEaNS5_IJlSB_lEEEaSJ_NS4_8TiledMMAINS4_8MMA_AtomIJNS4_4SM904GMMA25MMA_64x8x32_S32S8S8_SS_TNEEEENS4_6LayoutINS5_IJNSA_ILi2EEESB_SB_EEENS5_IJSB_NSA_ILi0EEEST_EEEEENS5_IJNS4_10UnderscoreESW_SW_EEEEENS4_13SM90_TMA_LOADENS4_14ComposedLayoutINS4_7SwizzleILi1ELi4ELi3EEENS4_18smem_ptr_flag_bitsILi8EEENSQ_INS5_IJSG_SH_EEENS5_IJSH_SB_EEEEEEEvNS4_8identityESZ_S18_vS19_EENS_8epilogue10collective6detail29Sm90TmaWarpSpecializedAdapterINS1C_15DefaultEpilogueIaSJ_SJ_NS1B_6thread17LinearCombinationIaLi1EiiLNS1G_9ScaleType4KindE0ELNS_15FloatRoundStyleE2EaEENS1_15EpilogueDefaultEEEEEvvEEEEvNT_6ParamsE --------------------------
	.section	.text._ZN7cutlass13device_kernelINS_4gemm6kernel13GemmUniversalIN4cute5tupleIJiiiiEEENS1_10collective13CollectiveMmaINS1_34MainloopSm90TmaGmmaWarpSpecializedILi53ENS5_IJNS4_1CILi1EEESB_SB_EEENS1_35KernelTmaWarpSpecializedCooperativeEEENS5_IJNSA_ILi128EEENSA_ILi8EEENSA_ILi32EEEEEEaNS5_IJlSB_lEEEaSJ_NS4_8TiledMMAINS4_8MMA_AtomIJNS4_4SM904GMMA25MMA_64x8x32_S32S8S8_SS_TNEEEENS4_6LayoutINS5_IJNSA_ILi2EEESB_SB_EEENS5_IJSB_NSA_ILi0EEEST_EEEEENS5_IJNS4_10UnderscoreESW_SW_EEEEENS4_13SM90_TMA_LOADENS4_14ComposedLayoutINS4_7SwizzleILi1ELi4ELi3EEENS4_18smem_ptr_flag_bitsILi8EEENSQ_INS5_IJSG_SH_EEENS5_IJSH_SB_EEEEEEEvNS4_8identityESZ_S18_vS19_EENS_8epilogue10collective6detail29Sm90TmaWarpSpecializedAdapterINS1C_15DefaultEpilogueIaSJ_SJ_NS1B_6thread17LinearCombinationIaLi1EiiLNS1G_9ScaleType4KindE0ELNS_15FloatRoundStyleE2EaEENS1_15EpilogueDefaultEEEEEvvEEEEvNT_6ParamsE,"ax",@progbits
	.align	128
.text._ZN7cutlass13device_kernelINS_4gemm6kernel13GemmUniversalIN4cute5tupleIJiiiiEEENS1_10collective13CollectiveMmaINS1_34MainloopSm90TmaGmmaWarpSpecializedILi53ENS5_IJNS4_1CILi1EEESB_SB_EEENS1_35KernelTmaWarpSpecializedCooperativeEEENS5_IJNSA_ILi128EEENSA_ILi8EEENSA_ILi32EEEEEEaNS5_IJlSB_lEEEaSJ_NS4_8TiledMMAINS4_8MMA_AtomIJNS4_4SM904GMMA25MMA_64x8x32_S32S8S8_SS_TNEEEENS4_6LayoutINS5_IJNSA_ILi2EEESB_SB_EEENS5_IJSB_NSA_ILi0EEEST_EEEEENS5_IJNS4_10UnderscoreESW_SW_EEEEENS4_13SM90_TMA_LOADENS4_14ComposedLayoutINS4_7SwizzleILi1ELi4ELi3EEENS4_18smem_ptr_flag_bitsILi8EEENSQ_INS5_IJSG_SH_EEENS5_IJSH_SB_EEEEEEEvNS4_8identityESZ_S18_vS19_EENS_8epilogue10collective6detail29Sm90TmaWarpSpecializedAdapterINS1C_15DefaultEpilogueIaSJ_SJ_NS1B_6thread17LinearCombinationIaLi1EiiLNS1G_9ScaleType4KindE0ELNS_15FloatRoundStyleE2EaEENS1_15EpilogueDefaultEEEEEvvEEEEvNT_6ParamsE:
        .type           _ZN7cutlass13device_kernelINS_4gemm6kernel13GemmUniversalIN4cute5tupleIJiiiiEEENS1_10collective13CollectiveMmaINS1_34MainloopSm90TmaGmmaWarpSpecializedILi53ENS5_IJNS4_1CILi1EEESB_SB_EEENS1_35KernelTmaWarpSpecializedCooperativeEEENS5_IJNSA_ILi128EEENSA_ILi8EEENSA_ILi32EEEEEEaNS5_IJlSB_lEEEaSJ_NS4_8TiledMMAINS4_8MMA_AtomIJNS4_4SM904GMMA25MMA_64x8x32_S32S8S8_SS_TNEEEENS4_6LayoutINS5_IJNSA_ILi2EEESB_SB_EEENS5_IJSB_NSA_ILi0EEEST_EEEEENS5_IJNS4_10UnderscoreESW_SW_EEEEENS4_13SM90_TMA_LOADENS4_14ComposedLayoutINS4_7SwizzleILi1ELi4ELi3EEENS4_18smem_ptr_flag_bitsILi8EEENSQ_INS5_IJSG_SH_EEENS5_IJSH_SB_EEEEEEEvNS4_8identityESZ_S18_vS19_EENS_8epilogue10collective6detail29Sm90TmaWarpSpecializedAdapterINS1C_15DefaultEpilogueIaSJ_SJ_NS1B_6thread17LinearCombinationIaLi1EiiLNS1G_9ScaleType4KindE0ELNS_15FloatRoundStyleE2EaEENS1_15EpilogueDefaultEEEEEvvEEEEvNT_6ParamsE,@function
        .size           _ZN7cutlass13device_kernelINS_4gemm6kernel13GemmUniversalIN4cute5tupleIJiiiiEEENS1_10collective13CollectiveMmaINS1_34MainloopSm90TmaGmmaWarpSpecializedILi53ENS5_IJNS4_1CILi1EEESB_SB_EEENS1_35KernelTmaWarpSpecializedCooperativeEEENS5_IJNSA_ILi128EEENSA_ILi8EEENSA_ILi32EEEEEEaNS5_IJlSB_lEEEaSJ_NS4_8TiledMMAINS4_8MMA_AtomIJNS4_4SM904GMMA25MMA_64x8x32_S32S8S8_SS_TNEEEENS4_6LayoutINS5_IJNSA_ILi2EEESB_SB_EEENS5_IJSB_NSA_ILi0EEEST_EEEEENS5_IJNS4_10UnderscoreESW_SW_EEEEENS4_13SM90_TMA_LOADENS4_14ComposedLayoutINS4_7SwizzleILi1ELi4ELi3EEENS4_18smem_ptr_flag_bitsILi8EEENSQ_INS5_IJSG_SH_EEENS5_IJSH_SB_EEEEEEEvNS4_8identityESZ_S18_vS19_EENS_8epilogue10collective6detail29Sm90TmaWarpSpecializedAdapterINS1C_15DefaultEpilogueIaSJ_SJ_NS1B_6thread17LinearCombinationIaLi1EiiLNS1G_9ScaleType4KindE0ELNS_15FloatRoundStyleE2EaEENS1_15EpilogueDefaultEEEEEvvEEEEvNT_6ParamsE,(.L_x_177 - _ZN7cutlass13device_kernelINS_4gemm6kernel13GemmUniversalIN4cute5tupleIJiiiiEEENS1_10collective13CollectiveMmaINS1_34MainloopSm90TmaGmmaWarpSpecializedILi53ENS5_IJNS4_1CILi1EEESB_SB_EEENS1_35KernelTmaWarpSpecializedCooperativeEEENS5_IJNSA_ILi128EEENSA_ILi8EEENSA_ILi32EEEEEEaNS5_IJlSB_lEEEaSJ_NS4_8TiledMMAINS4_8MMA_AtomIJNS4_4SM904GMMA25MMA_64x8x32_S32S8S8_SS_TNEEEENS4_6LayoutINS5_IJNSA_ILi2EEESB_SB_EEENS5_IJSB_NSA_ILi0EEEST_EEEEENS5_IJNS4_10UnderscoreESW_SW_EEEEENS4_13SM90_TMA_LOADENS4_14ComposedLayoutINS4_7SwizzleILi1ELi4ELi3EEENS4_18smem_ptr_flag_bitsILi8EEENSQ_INS5_IJSG_SH_EEENS5_IJSH_SB_EEEEEEEvNS4_8identityESZ_S18_vS19_EENS_8epilogue10collective6detail29Sm90TmaWarpSpecializedAdapterINS1C_15DefaultEpilogueIaSJ_SJ_NS1B_6thread17LinearCombinationIaLi1EiiLNS1G_9ScaleType4KindE0ELNS_15FloatRoundStyleE2EaEENS1_15EpilogueDefaultEEEEEvvEEEEvNT_6ParamsE)
        .other          _ZN7cutlass13device_kernelINS_4gemm6kernel13GemmUniversalIN4cute5tupleIJiiiiEEENS1_10collective13CollectiveMmaINS1_34MainloopSm90TmaGmmaWarpSpecializedILi53ENS5_IJNS4_1CILi1EEESB_SB_EEENS1_35KernelTmaWarpSpecializedCooperativeEEENS5_IJNSA_ILi128EEENSA_ILi8EEENSA_ILi32EEEEEEaNS5_IJlSB_lEEEaSJ_NS4_8TiledMMAINS4_8MMA_AtomIJNS4_4SM904GMMA25MMA_64x8x32_S32S8S8_SS_TNEEEENS4_6LayoutINS5_IJNSA_ILi2EEESB_SB_EEENS5_IJSB_NSA_ILi0EEEST_EEEEENS5_IJNS4_10UnderscoreESW_SW_EEEEENS4_13SM90_TMA_LOADENS4_14ComposedLayoutINS4_7SwizzleILi1ELi4ELi3EEENS4_18smem_ptr_flag_bitsILi8EEENSQ_INS5_IJSG_SH_EEENS5_IJSH_SB_EEEEEEEvNS4_8identityESZ_S18_vS19_EENS_8epilogue10collective6detail29Sm90TmaWarpSpecializedAdapterINS1C_15DefaultEpilogueIaSJ_SJ_NS1B_6thread17LinearCombinationIaLi1EiiLNS1G_9ScaleType4KindE0ELNS_15FloatRoundStyleE2EaEENS1_15EpilogueDefaultEEEEEvvEEEEvNT_6ParamsE,@"STO_CUDA_ENTRY STV_DEFAULT"
_ZN7cutlass13device_kernelINS_4gemm6kernel13GemmUniversalIN4cute5tupleIJiiiiEEENS1_10collective13CollectiveMmaINS1_34MainloopSm90TmaGmmaWarpSpecializedILi53ENS5_IJNS4_1CILi1EEESB_SB_EEENS1_35KernelTmaWarpSpecializedCooperativeEEENS5_IJNSA_ILi128EEENSA_ILi8EEENSA_ILi32EEEEEEaNS5_IJlSB_lEEEaSJ_NS4_8TiledMMAINS4_8MMA_AtomIJNS4_4SM904GMMA25MMA_64x8x32_S32S8S8_SS_TNEEEENS4_6LayoutINS5_IJNSA_ILi2EEESB_SB_EEENS5_IJSB_NSA_ILi0EEEST_EEEEENS5_IJNS4_10UnderscoreESW_SW_EEEEENS4_13SM90_TMA_LOADENS4_14ComposedLayoutINS4_7SwizzleILi1ELi4ELi3EEENS4_18smem_ptr_flag_bitsILi8EEENSQ_INS5_IJSG_SH_EEENS5_IJSH_SB_EEEEEEEvNS4_8identityESZ_S18_vS19_EENS_8epilogue10collective6detail29Sm90TmaWarpSpecializedAdapterINS1C_15DefaultEpilogueIaSJ_SJ_NS1B_6thread17LinearCombinationIaLi1EiiLNS1G_9ScaleType4KindE0ELNS_15FloatRoundStyleE2EaEENS1_15EpilogueDefaultEEEEEvvEEEEvNT_6ParamsE:
[----:B------:R-:W0:Y:S01]  /*0000*/  LDC R1, c[0x0][0x28] ;  /* 0x00000a00ff017b82 */ /* 0x000e220000000800 */
[----:B------:R-:W1:Y:S01]  /*0010*/  S2R R2, SR_TID.X ;  /* 0x0000000000027919 */ /* 0x000e620000002100 */
[----:B------:R-:W-:Y:S01]  /*0020*/  ELECT P0, URZ, PT ;  /* 0x00000000003f782f */ /* 0x000fe20003800000 */
[----:B------:R-:W-:Y:S01]  /*0030*/  BSSY B0, `(.L_x_0) ;  /* 0x000000f000007945 */ /* 0x000fe20003800000 */
[--C-:B-1----:R-:W-:Y:S02]  /*0040*/  SHF.R.U32.HI R0, RZ, 0x5, R2.reuse ;  /* 0x00000005ff007819 */ /* 0x102fe40000011602 */
[----:B------:R-:W-:-:S03]  /*0050*/  SHF.R.U32.HI R7, RZ, 0x7, R2 ;  /* 0x00000007ff077819 */ /* 0x000fc60000011602 */
[----:B------:R-:W1:Y:S04]  /*0060*/  SHFL.IDX PT, R3, R0, RZ, 0x1f ;  /* 0x00001fff00037589 */ /* 0x000e6800000e0000 */
[----:B------:R2:W3:Y:S01]  /*0070*/  SHFL.IDX PT, R10, R7, RZ, 0x1f ;  /* 0x00001fff070a7589 */ /* 0x0004e200000e0000 */
[----:B-1----:R-:W-:-:S13]  /*0080*/  ISETP.NE.OR P0, PT, R3, RZ, !P0 ;  /* 0x000000ff0300720c */ /* 0x002fda0004705670 */
[----:B0-23--:R-:W-:Y:S05]  /*0090*/  @P0 BRA `(.L_x_1) ;  /* 0x0000000000200947 */ /* 0x00dfea0003800000 */
[----:B------:R-:W-:Y:S02]  /*00a0*/  ULDC.64 UR4, c[0x0][0x198] ;  /* 0x0000660000047ab9 */ /* 0x000fe40000000a00 */
[----:B------:R-:W-:Y:S02]  /*00b0*/  UIADD3 UR6, UP0, UR4, 0xf0, URZ ;  /* 0x000000f004067890 */ /* 0x000fe4000ff1e03f */
[----:B------:R-:W-:Y:S02]  /*00c0*/  UIADD3 UR4, UP1, UR4, 0x1f0, URZ ;  /* 0x000001f004047890 */ /* 0x000fe4000ff3e03f */
[----:B------:R-:W-:Y:S02]  /*00d0*/  UIADD3.X UR7, URZ, UR5, URZ, UP0, !UPT ;  /* 0x000000053f077290 */ /* 0x000fe400087fe43f */
[----:B------:R-:W-:-:S07]  /*00e0*/  UIADD3.X UR5, URZ, UR5, URZ, UP1, !UPT ;  /* 0x000000053f057290 */ /* 0x000fce0008ffe43f */
[----:B------:R0:W-:Y:S02]  /*00f0*/  UTMACCTL.PF [UR6] ;  /* 0x00000000060079b9 */ /* 0x0001e40008040000 */
[----:B------:R0:W-:Y:S02]  /*0100*/  UTMACCTL.PF [UR4] ;  /* 0x00000000040079b9 */ /* 0x0001e40008040000 */
[----:B0-----:R-:W-:Y:S01]  /*0110*/  NOP ;  /* 0x0000000000007918 */ /* 0x001fe20000000000 */
.L_x_1:
[----:B------:R-:W-:Y:S05]  /*0120*/  BSYNC B0 ;  /* 0x0000000000007941 */ /* 0x000fea0003800000 */
.L_x_0:
[----:B------:R-:W0:Y:S02]  /*0130*/  SHFL.IDX PT, R4, R0, RZ, 0x1f ;  /* 0x00001fff00047589 */ /* 0x000e2400000e0000 */
[----:B0-----:R-:W-:-:S13]  /*0140*/  ISETP.NE.AND P0, PT, R4, RZ, PT ;  /* 0x000000ff0400720c */ /* 0x001fda0003f05270 */
[----:B------:R-:W-:Y:S05]  /*0150*/  @P0 BRA `(.L_x_2) ;  /* 0x0000000400ec0947 */ /* 0x000fea0003800000 */
[----:B------:R-:W-:Y:S01]  /*0160*/  ELECT P0, URZ, PT ;  /* 0x00000000003f782f */ /* 0x000fe20003800000 */
[----:B------:R-:W-:-:S12]  /*0170*/  BSSY B0, `(.L_x_2) ;  /* 0x0000079000007945 */ /* 0x000fd80003800000 */
[----:B------:R-:W-:Y:S05]  /*0180*/  @!P0 BRA `(.L_x_3) ;  /* 0x0000000400dc8947 */ /* 0x000fea0003800000 */
[----:B------:R-:W0:Y:S01]  /*0190*/  S2UR UR8, SR_CgaCtaId ;  /* 0x00000000000879c3 */ /* 0x000e220000008800 */
[----:B------:R-:W-:Y:S01]  /*01a0*/  UMOV UR4, 0x400 ;  /* 0x0000040000047882 */ /* 0x000fe20000000000 */
[----:B------:R-:W-:Y:S01]  /*01b0*/  UMOV UR5, 0x1 ;  /* 0x0000000100057882 */ /* 0x000fe20000000000 */
[----:B------:R-:W-:Y:S02]  /*01c0*/  UMOV UR6, 0x100 ;  /* 0x0000010000067882 */ /* 0x000fe40000000000 */
[----:B------:R-:W-:-:S04]  /*01d0*/  UIADD3 UR6, -UR6, 0x100000, URZ ;  /* 0x0010000006067890 */ /* 0x000fc8000fffe13f */
[----:B------:R-:W-:Y:S02]  /*01e0*/  USHF.L.U32 UR7, UR6, 0xb, URZ ;  /* 0x0000000b06077899 */ /* 0x000fe4000800063f */
[----:B------:R-:W-:Y:S02]  /*01f0*/  USHF.L.U32 UR6, UR6, 0x1, URZ ;  /* 0x0000000106067899 */ /* 0x000fe4000800063f */
[----:B0-----:R-:W-:Y:S02]  /*0200*/  ULEA UR8, UR8, UR4, 0x18 ;  /* 0x0000000408087291 */ /* 0x001fe4000f8ec03f */
[----:B------:R-:W-:-:S04]  /*0210*/  UIADD3 UR4, -UR5, 0x100000, URZ ;  /* 0x0010000005047890 */ /* 0x000fc8000fffe13f */
[----:B------:R-:W-:Y:S02]  /*0220*/  USHF.L.U32 UR5, UR4, 0xb, URZ ;  /* 0x0000000b04057899 */ /* 0x000fe4000800063f */
[----:B------:R-:W-:Y:S01]  /*0230*/  USHF.L.U32 UR4, UR4, 0x1, URZ ;  /* 0x0000000104047899 */ /* 0x000fe2000800063f */
[----:B------:R-:W0:Y:S11]  /*0240*/  FENCE.VIEW.ASYNC.S ;  /* 0x00000000000073c6 */ /* 0x000e360000000000 */
[----:B0-----:R0:W1:Y:S01]  /*0250*/  SYNCS.EXCH.64 URZ, [UR8], UR4 ;  /* 0x00000004083f75b2 */ /* 0x0010620008000100 */
[----:B------:R0:W2:Y:S01]  /*0260*/  SYNCS.EXCH.64 URZ, [UR8+0x1a8], UR6 ;  /* 0x0001a806083f75b2 */ /* 0x0000a20008000100 */
[----:B------:R0:W3:Y:S01]  /*0270*/  SYNCS.EXCH.64 URZ, [UR8+0x8], UR4 ;  /* 0x00000804083f75b2 */ /* 0x0000e20008000100 */
[----:B------:R0:W4:Y:S01]  /*0280*/  SYNCS.EXCH.64 URZ, [UR8+0x1b0], UR6 ;  /* 0x0001b006083f75b2 */ /* 0x0001220008000100 */
[----:B------:R0:W0:Y:S01]  /*0290*/  SYNCS.EXCH.64 URZ, [UR8+0x10], UR4 ;  /* 0x00001004083f75b2 */ /* 0x0000220008000100 */
        /* <DEDUP_REMOVED lines=101> */
[----:B-1234-:R-:W-:Y:S01]  /*08f0*/  NOP ;  /* 0x0000000000007918 */ /* 0x01efe20000000000 */
.L_x_3:
[----:B0-----:R-:W-:Y:S05]  /*0900*/  BSYNC B0 ;  /* 0x0000000000007941 */ /* 0x001fea0003800000 */
.L_x_2:
[----:B------:R-:W0:Y:S01]  /*0910*/  SHFL.IDX PT, R0, R0, RZ, 0x1f ;  /* 0x00001fff00007589 */ /* 0x000e2200000e0000 */
[----:B------:R-:W-:Y:S01]  /*0920*/  ELECT P0, URZ, PT ;  /* 0x00000000003f782f */ /* 0x000fe20003800000 */
[----:B------:R-:W1:Y:S01]  /*0930*/  LDC R19, c[0x0][0x65c] ;  /* 0x00019700ff137b82 */ /* 0x000e620000000800 */
[----:B------:R-:W-:Y:S01]  /*0940*/  UMOV UR4, 0x20 ;  /* 0x0000002000047882 */ /* 0x000fe20000000000 */
[----:B------:R-:W2:Y:S01]  /*0950*/  S2R R6, SR_CTAID.Y ;  /* 0x0000000000067919 */ /* 0x000ea20000002600 */
[----:B------:R-:W-:Y:S01]  /*0960*/  NOP ;  /* 0x0000000000007918 */ /* 0x000fe20000000000 */
[----:B------:R-:W-:Y:S01]  /*0970*/  ISETP.NE.AND P2, PT, R10, RZ, PT ;  /* 0x000000ff0a00720c */ /* 0x000fe20003f45270 */
[----:B------:R-:W-:Y:S01]  /*0980*/  NOP ;  /* 0x0000000000007918 */ /* 0x000fe20000000000 */
[----:B------:R-:W3:Y:S01]  /*0990*/  S2R R4, SR_CTAID.X ;  /* 0x0000000000047919 */ /* 0x000ee20000002500 */
[----:B------:R-:W-:Y:S01]  /*09a0*/  IMAD.MOV.U32 R5, RZ, RZ, RZ ;  /* 0x000000ffff057224 */ /* 0x000fe200078e00ff */
[----:B0-----:R-:W-:-:S02]  /*09b0*/  ISETP.NE.OR P0, PT, R0, RZ, !P0 ;  /* 0x000000ff0000720c */ /* 0x001fc40004705670 */
[----:B-1----:R-:W-:-:S04]  /*09c0*/  ISETP.NE.AND P3, PT, R19, 0x1, PT ;  /* 0x000000011300780c */ /* 0x002fc80003f65270 */
[----:B------:R-:W-:Y:S02]  /*09d0*/  P2R R0, PR, RZ, 0x8 ;  /* 0x00000008ff007803 */ /* 0x000fe40000000000 */
[----:B------:R-:W-:-:S04]  /*09e0*/  SHF.R.S32.HI R0, RZ, 0x1f, R3 ;  /* 0x0000001fff007819 */ /* 0x000fc80000011403 */
[----:B------:R-:W-:Y:S01]  /*09f0*/  LEA.HI R0, R0, R3, RZ, 0x2 ;  /* 0x0000000300007211 */ /* 0x000fe200078f10ff */
[----:B------:R-:W-:Y:S01]  /*0a00*/  VOTEU.ALL UP0, P0 ;  /* 0x00000000003f7886 */ /* 0x000fe20000000000 */
[----:B------:R-:W-:Y:S01]  /*0a10*/  VOTEU.ALL UP1, P0 ;  /* 0x00000000003f7886 */ /* 0x000fe20000020000 */
[----:B------:R-:W3:Y:S01]  /*0a20*/  @P3 LDC R17, c[0x0][0x10] ;  /* 0x00000400ff113b82 */ /* 0x000ee20000000800 */
[----:B------:R-:W-:Y:S01]  /*0a30*/  LOP3.LUT R0, R0, 0xfffffffc, RZ, 0xc0, !PT ;  /* 0xfffffffc00007812 */ /* 0x000fe200078ec0ff */
[----:B--2---:R-:W-:Y:S01]  /*0a40*/  @P3 IMAD.MOV.U32 R8, RZ, RZ, R6 ;  /* 0x000000ffff083224 */ /* 0x004fe200078e0006 */
[----:B------:R-:W-:Y:S01]  /*0a50*/  @!UP0 UMOV UR6, 0x400 ;  /* 0x0000040000068882 */ /* 0x000fe20000000000 */
[----:B------:R-:W-:-:S04]  /*0a60*/  @!UP0 UIADD3 UR4, -UR4, 0x100000, URZ ;  /* 0x0010000004048890 */ /* 0x000fc8000fffe13f */
[----:B------:R-:W-:Y:S02]  /*0a70*/  @!UP0 USHF.L.U32 UR5, UR4, 0xb, URZ ;  /* 0x0000000b04058899 */ /* 0x000fe4000800063f */
[----:B------:R-:W-:Y:S01]  /*0a80*/  @!UP0 USHF.L.U32 UR4, UR4, 0x1, URZ ;  /* 0x0000000104048899 */ /* 0x000fe2000800063f */
[----:B------:R-:W-:Y:S02]  /*0a90*/  @P3 IMAD.MOV.U32 R9, RZ, RZ, RZ ;  /* 0x000000ffff093224 */ /* 0x000fe400078e00ff */
[----:B------:R-:W-:Y:S01]  /*0aa0*/  IMAD.IADD R0, R3, 0x1, -R0 ;  /* 0x0000000103007824 */ /* 0x000fe200078e0a00 */
[----:B------:R-:W0:Y:S01]  /*0ab0*/  @!UP0 S2UR UR7, SR_CgaCtaId ;  /* 0x00000000000789c3 */ /* 0x000e220000008800 */
[----:B------:R-:W-:-:S03]  /*0ac0*/  @P3 IMAD.MOV.U32 R3, RZ, RZ, RZ ;  /* 0x000000ffff033224 */ /* 0x000fc600078e00ff */
[----:B------:R-:W-:-:S04]  /*0ad0*/  ISETP.NE.AND P1, PT, R0, 0x3, PT ;  /* 0x000000030000780c */ /* 0x000fc80003f25270 */
[----:B------:R-:W1:Y:S01]  /*0ae0*/  @!P3 LDC R11, c[0x0][0xc] ;  /* 0x00000300ff0bbb82 */ /* 0x000e620000000800 */
[----:B---3--:R-:W-:-:S04]  /*0af0*/  @P3 IMAD.WIDE.U32 R16, R4, R17, R8 ;  /* 0x0000001104103225 */ /* 0x008fc800078e0008 */
[----:B------:R-:W-:Y:S01]  /*0b00*/  @P3 IMAD.IADD R17, R17, 0x1, R3 ;  /* 0x0000000111113824 */ /* 0x000fe200078e0203 */
[----:B------:R-:W-:Y:S01]  /*0b10*/  LOP3.LUT R3, R2, 0x7f, RZ, 0xc0, !PT ;  /* 0x0000007f02037812 */ /* 0x000fe200078ec0ff */
[----:B0-----:R-:W-:Y:S01]  /*0b20*/  @!UP0 ULEA UR8, UR7, UR6, 0x18 ;  /* 0x0000000607088291 */ /* 0x001fe2000f8ec03f */
[----:B------:R-:W-:Y:S02]  /*0b30*/  VOTEU.ALL UP0, P0 ;  /* 0x00000000003f7886 */ /* 0x000fe40000000000 */
[----:B------:R-:W-:Y:S01]  /*0b40*/  ULDC UR6, c[0x0][0xc] ;  /* 0x0000030000067ab9 */ /* 0x000fe20000000800 */
[----:B------:R-:W-:Y:S01]  /*0b50*/  ISETP.EQ.OR P0, PT, R0, RZ, !P1 ;  /* 0x000000ff0000720c */ /* 0x000fe20004f02670 */
[----:B------:R-:W-:-:S03]  /*0b60*/  ULDC UR7, c[0x0][0x10] ;  /* 0x0000040000077ab9 */ /* 0x000fc60000000800 */
[C---:B------:R-:W-:Y:S01]  /*0b70*/  ISETP.EQ.AND P0, PT, R10.reuse, RZ, P0 ;  /* 0x000000ff0a00720c */ /* 0x040fe20000702270 */
[----:B------:R-:W-:Y:S02]  /*0b80*/  VIADD R10, R10, 0xffffffff ;  /* 0xffffffff0a0a7836 */ /* 0x000fe40000000000 */
[----:B-1----:R-:W-:Y:S01]  /*0b90*/  @!P3 IMAD.WIDE.U32 R8, R11, R6, R4 ;  /* 0x000000060b08b225 */ /* 0x002fe200078e0004 */
[----:B------:R-:W0:Y:S02]  /*0ba0*/  FENCE.VIEW.ASYNC.S ;  /* 0x00000000000073c6 */ /* 0x000e240000000000 */
[----:B0-----:R-:W0:Y:S01]  /*0bb0*/  @!UP0 SYNCS.EXCH.64 URZ, [UR8+0x360], UR4 ;  /* 0x00036004083f85b2 */ /* 0x001e220008000100 */
[----:B------:R-:W-:Y:S02]  /*0bc0*/  SEL R18, RZ, 0x1, !P0 ;  /* 0x00000001ff127807 */ /* 0x000fe40004000000 */
[----:B------:R-:W-:Y:S01]  /*0bd0*/  ISETP.GE.U32.AND P1, PT, R10, 0x2, PT ;  /* 0x000000020a00780c */ /* 0x000fe20003f26070 */
[----:B------:R-:W-:-:S02]  /*0be0*/  @!P3 IMAD.MOV.U32 R16, RZ, RZ, R8 ;  /* 0x000000ffff10b224 */ /* 0x000fc400078e0008 */
[----:B------:R-:W-:Y:S01]  /*0bf0*/  @!P3 IMAD.MOV.U32 R17, RZ, RZ, R9 ;  /* 0x000000ffff11b224 */ /* 0x000fe200078e0009 */
[----:B------:R-:W-:Y:S01]  /*0c00*/  SEL R18, R18, 0x2, P1 ;  /* 0x0000000212127807 */ /* 0x000fe20000800000 */
[----:B------:R1:W0:Y:S01]  /*0c10*/  @!UP1 SYNCS.EXCH.64 URZ, [UR8+0x368], UR4 ;  /* 0x00036804083f95b2 */ /* 0x0002220008000100 */
[----:B------:R-:W-:Y:S01]  /*0c20*/  NOP ;  /* 0x0000000000007918 */ /* 0x000fe20000000000 */
[----:B-1----:R-:W-:-:S03]  /*0c30*/  UIMAD.WIDE.U32 UR4, UR6, UR7, URZ ;  /* 0x00000007060472a5 */ /* 0x002fc6000f8e003f */
[----:B------:R-:W-:Y:S02]  /*0c40*/  ULDC UR6, c[0x0][0x14] ;  /* 0x0000050000067ab9 */ /* 0x000fe40000000800 */
[----:B------:R-:W-:Y:S02]  /*0c50*/  UIMAD.WIDE.U32 UR36, UR4, UR6, URZ ;  /* 0x00000006042472a5 */ /* 0x000fe4000f8e003f */
[----:B------:R-:W-:-:S04]  /*0c60*/  UIMAD UR42, UR5, UR6, URZ ;  /* 0x00000006052a72a4 */ /* 0x000fc8000f8e023f */
[----:B------:R-:W-:Y:S01]  /*0c70*/  UIADD3 UR42, UR37, UR42, URZ ;  /* 0x0000002a252a7290 */ /* 0x000fe2000fffe03f */
[----:B0-----:R-:W-:Y:S06]  /*0c80*/  BAR.SYNC.DEFER_BLOCKING 0x0 ;  /* 0x0000000000007b1d */ /* 0x001fec0000010000 */
[----:B------:R-:W-:Y:S05]  /*0c90*/  @!P2 BRA `(.L_x_4) ;  /* 0x00000020002ca947 */ /* 0x000fea0003800000 */
[----:B------:R-:W-:-:S13]  /*0ca0*/  ISETP.GT.U32.AND P0, PT, R10, 0x1, PT ;  /* 0x000000010a00780c */ /* 0x000fda0003f04070 */
[----:B------:R-:W-:Y:S05]  /*0cb0*/  @P0 EXIT ;  /* 0x000000000000094d */ /* 0x000fea0003800000 */
[----:B------:R-:W-:Y:S01]  /*0cc0*/  ULDC.64 UR4, c[0x0][0x650] ;  /* 0x0001940000047ab9 */ /* 0x000fe20000000a00 */
[----:B------:R-:W-:Y:S01]  /*0cd0*/  PRMT R0, RZ, 0x7610, R0 ;  /* 0x00007610ff007816 */ /* 0x000fe20000000000 */
[----:B------:R-:W-:Y:S01]  /*0ce0*/  IMAD.MOV.U32 R33, RZ, RZ, -0x1 ;  /* 0xffffffffff217424 */ /* 0x000fe200078e00ff */
[----:B------:R-:W-:Y:S01]  /*0cf0*/  ISETP.GE.U32.AND P0, PT, R16, UR4, PT ;  /* 0x0000000410007c0c */ /* 0x000fe2000bf06070 */
[----:B------:R-:W-:Y:S02]  /*0d00*/  IMAD.MOV.U32 R32, RZ, RZ, -0x1 ;  /* 0xffffffffff207424 */ /* 0x000fe400078e00ff */
[----:B------:R-:W-:Y:S01]  /*0d10*/  IMAD.MOV.U32 R35, RZ, RZ, -0x1 ;  /* 0xffffffffff237424 */ /* 0x000fe200078e00ff */
[----:B------:R-:W-:-:S13]  /*0d20*/  ISETP.GE.U32.AND.EX P0, PT, R17, UR5, PT, P0 ;  /* 0x0000000511007c0c */ /* 0x000fda000bf06100 */
[----:B------:R-:W-:Y:S05]  /*0d30*/  @P0 BRA `(.L_x_5) ;  /* 0x0000000400540947 */ /* 0x000fea0003800000 */
[----:B------:R-:W0:Y:S01]  /*0d40*/  LDC.64 R20, c[0x0][0x628] ;  /* 0x00018a00ff147b82 */ /* 0x000e220000000a00 */
[----:B------:R-:W-:Y:S02]  /*0d50*/  IMAD.MOV.U32 R8, RZ, RZ, R16 ;  /* 0x000000ffff087224 */ /* 0x000fe400078e0010 */
[----:B------:R-:W-:-:S05]  /*0d60*/  IMAD.MOV.U32 R9, RZ, RZ, R17 ;  /* 0x000000ffff097224 */ /* 0x000fca00078e0011 */
[----:B------:R-:W1:Y:S08]  /*0d70*/  LDC R0, c[0x0][0x630] ;  /* 0x00018c00ff007b82 */ /* 0x000e700000000800 */
[----:B------:R-:W2:Y:S01]  /*0d80*/  LDC.64 R22, c[0x0][0x620] ;  /* 0x00018800ff167b82 */ /* 0x000ea20000000a00 */
[----:B0-----:R-:W-:-:S04]  /*0d90*/  ISETP.NE.U32.AND P0, PT, R20, RZ, PT ;  /* 0x000000ff1400720c */ /* 0x001fc80003f05070 */
[----:B------:R-:W-:-:S13]  /*0da0*/  ISETP.NE.AND.EX P0, PT, R21, RZ, PT, P0 ;  /* 0x000000ff1500720c */ /* 0x000fda0003f05300 */
[----:B-12---:R-:W-:Y:S05]  /*0db0*/  @!P0 BRA `(.L_x_6) ;  /* 0x0000000000288947 */ /* 0x006fea0003800000 */
[----:B------:R-:W0:Y:S02]  /*0dc0*/  LDC R13, c[0x0][0x634] ;  /* 0x00018d00ff0d7b82 */ /* 0x000e240000000800 */
[----:B0-----:R-:W-:-:S05]  /*0dd0*/  IADD3 R13, P0, R16, R13, RZ ;  /* 0x0000000d100d7210 */ /* 0x001fca0007f1e0ff */
[----:B------:R-:W-:-:S04]  /*0de0*/  IMAD.X R15, RZ, RZ, R17, P0 ;  /* 0x000000ffff0f7224 */ /* 0x000fc800000e0611 */
[----:B------:R-:W-:-:S04]  /*0df0*/  IMAD.WIDE.U32 R8, R15, R20, RZ ;  /* 0x000000140f087225 */ /* 0x000fc800078e00ff */
[----:B------:R-:W-:-:S04]  /*0e00*/  IMAD.WIDE.U32 R10, P0, R13, R21, R8 ;  /* 0x000000150d0a7225 */ /* 0x000fc80007800008 */
[----:B------:R-:W-:-:S04]  /*0e10*/  IMAD.WIDE.U32 R8, R13, R20, RZ ;  /* 0x000000140d087225 */ /* 0x000fc800078e00ff */
[----:B------:R-:W-:Y:S01]  /*0e20*/  IMAD.X R13, RZ, RZ, RZ, P0 ;  /* 0x000000ffff0d7224 */ /* 0x000fe200000e06ff */
[----:B------:R-:W-:Y:S01]  /*0e30*/  IADD3 RZ, P0, R9, R10, RZ ;  /* 0x0000000a09ff7210 */ /* 0x000fe20007f1e0ff */
[----:B------:R-:W-:-:S04]  /*0e40*/  IMAD.MOV.U32 R12, RZ, RZ, R11 ;  /* 0x000000ffff0c7224 */ /* 0x000fc800078e000b */
[----:B------:R-:W-:-:S08]  /*0e50*/  IMAD.WIDE.U32.X R8, R15, R21, R12, P0 ;  /* 0x000000150f087225 */ /* 0x000fd000000e040c */
.L_x_6:
[-CC-:B------:R-:W-:Y:S01]  /*0e60*/  SHF.R.U64 R35, R8, R0.reuse, R9.reuse ;  /* 0x0000000008237219 */ /* 0x180fe20000001209 */
[----:B------:R-:W0:Y:S01]  /*0e70*/  LDC R12, c[0x0][0x618] ;  /* 0x00018600ff0c7b82 */ /* 0x000e220000000800 */
[----:B------:R-:W-:Y:S01]  /*0e80*/  SHF.R.U32.HI R5, RZ, R0, R9 ;  /* 0x00000000ff057219 */ /* 0x000fe20000011609 */
[----:B------:R-:W-:Y:S01]  /*0e90*/  ULDC UR4, c[0x0][0x150] ;  /* 0x0000540000047ab9 */ /* 0x000fe20000000800 */
[----:B------:R-:W-:Y:S02]  /*0ea0*/  IADD3 R11, P0, RZ, -R35, RZ ;  /* 0x80000023ff0b7210 */ /* 0x000fe40007f1e0ff */
[----:B------:R-:W-:-:S03]  /*0eb0*/  I2FP.F32.U32 R0, R4 ;  /* 0x0000000400007245 */ /* 0x000fc60000201000 */
[----:B------:R-:W1:Y:S01]  /*0ec0*/  LDC.64 R24, c[0x0][0x640] ;  /* 0x00019000ff187b82 */ /* 0x000e620000000a00 */
[----:B------:R-:W-:Y:S02]  /*0ed0*/  IMAD.X R13, RZ, RZ, ~R5, P0 ;  /* 0x000000ffff0d7224 */ /* 0x000fe400000e0e05 */
[----:B------:R-:W-:Y:S01]  /*0ee0*/  FMUL R0, R0, UR4 ;  /* 0x0000000400007c20 */ /* 0x000fe20008400000 */
[----:B------:R-:W-:Y:S01]  /*0ef0*/  IMAD.WIDE.U32 R8, R11, R22, R16 ;  /* 0x000000160b087225 */ /* 0x000fe200078e0010 */
[----:B------:R-:W-:-:S03]  /*0f00*/  ULDC UR4, c[0x0][0x154] ;  /* 0x0000550000047ab9 */ /* 0x000fc60000000800 */
[----:B------:R-:W-:Y:S01]  /*0f10*/  IMAD R10, R13, R22, RZ ;  /* 0x000000160d0a7224 */ /* 0x000fe200078e02ff */
[----:B------:R-:W2:Y:S01]  /*0f20*/  LDC R5, c[0x0][0x144] ;  /* 0x00005100ff057b82 */ /* 0x000ea20000000800 */
[----:B------:R-:W3:Y:S02]  /*0f30*/  F2I.U32.TRUNC.NTZ R0, R0 ;  /* 0x0000000000007305 */ /* 0x000ee4000020f000 */
[----:B------:R-:W-:-:S04]  /*0f40*/  IMAD R11, R11, R23, R10 ;  /* 0x000000170b0b7224 */ /* 0x000fc800078e020a */
[----:B------:R-:W-:Y:S01]  /*0f50*/  IMAD.IADD R9, R9, 0x1, R11 ;  /* 0x0000000109097824 */ /* 0x000fe200078e020b */
[----:B------:R-:W4:Y:S01]  /*0f60*/  LDC R14, c[0x0][0x608] ;  /* 0x00018200ff0e7b82 */ /* 0x000f220000000800 */
[----:B------:R-:W-:-:S03]  /*0f70*/  IMAD.MOV.U32 R11, RZ, RZ, -0x1 ;  /* 0xffffffffff0b7424 */ /* 0x000fc600078e00ff */
[--C-:B0-----:R-:W-:Y:S02]  /*0f80*/  SHF.R.U64 R20, R8, R12, R9.reuse ;  /* 0x0000000c08147219 */ /* 0x101fe40000001209 */
[----:B------:R-:W-:Y:S02]  /*0f90*/  I2FP.F32.U32 R8, R6 ;  /* 0x0000000600087245 */ /* 0x000fe40000201000 */
[----:B------:R-:W0:Y:S01]  /*0fa0*/  LDC R22, c[0x0][0x658] ;  /* 0x00019600ff167b82 */ /* 0x000e220000000800 */
[----:B-1----:R-:W-:Y:S01]  /*0fb0*/  ISETP.NE.U32.AND P0, PT, R24, RZ, PT ;  /* 0x000000ff1800720c */ /* 0x002fe20003f05070 */
[----:B---3--:R-:W-:Y:S01]  /*0fc0*/  IMAD.MOV R10, RZ, RZ, -R0 ;  /* 0x000000ffff0a7224 */ /* 0x008fe200078e0a00 */
[----:B------:R-:W-:Y:S01]  /*0fd0*/  SHF.R.U32.HI R9, RZ, R12, R9 ;  /* 0x0000000cff097219 */ /* 0x000fe20000011609 */
[----:B------:R-:W-:Y:S01]  /*0fe0*/  FMUL R8, R8, UR4 ;  /* 0x0000000408087c20 */ /* 0x000fe20008400000 */
[----:B------:R-:W-:-:S03]  /*0ff0*/  ISETP.NE.AND.EX P0, PT, R25, RZ, PT, P0 ;  /* 0x000000ff1900720c */ /* 0x000fc60003f05300 */
[----:B------:R-:W1:Y:S01]  /*1000*/  LDC R15, c[0x0][0x148] ;  /* 0x00005200ff0f7b82 */ /* 0x000e620000000800 */
[----:B--2---:R-:W-:-:S07]  /*1010*/  IMAD R0, R5, R10, R4 ;  /* 0x0000000a05007224 */ /* 0x004fce00078e0204 */
[----:B------:R-:W2:Y:S01]  /*1020*/  LDC R23, c[0x0][0x600] ;  /* 0x00018000ff177b82 */ /* 0x000ea20000000800 */
[-CC-:B----4-:R-:W-:Y:S02]  /*1030*/  SHF.R.U64 R28, R20, R14.reuse, R9.reuse ;  /* 0x0000000e141c7219 */ /* 0x190fe40000001209 */
[----:B------:R-:W-:Y:S01]  /*1040*/  SHF.R.U32.HI R5, RZ, R14, R9 ;  /* 0x0000000eff057219 */ /* 0x000fe20000011609 */
[----:B------:R-:W-:Y:S01]  /*1050*/  IMAD.MOV.U32 R9, RZ, RZ, 0x1 ;  /* 0x00000001ff097424 */ /* 0x000fe200078e00ff */
[----:B------:R3:W4:Y:S03]  /*1060*/  F2I.U32.TRUNC.NTZ R14, R8 ;  /* 0x00000008000e7305 */ /* 0x000726000020f000 */
[----:B------:R-:W1:Y:S01]  /*1070*/  LDC R26, c[0x0][0x648] ;  /* 0x00019200ff1a7b82 */ /* 0x000e620000000800 */
[-C--:B0-----:R-:W-:Y:S02]  /*1080*/  SHF.L.U32 R4, R11, R22.reuse, RZ ;  /* 0x000000160b047219 */ /* 0x081fe400000006ff */
[----:B------:R-:W-:-:S02]  /*1090*/  SHF.R.U64 R30, R28, R22, R5 ;  /* 0x000000161c1e7219 */ /* 0x000fc40000001205 */
[----:B------:R-:W-:Y:S02]  /*10a0*/  LOP3.LUT R13, RZ, R4, RZ, 0x33, !PT ;  /* 0x00000004ff0d7212 */ /* 0x000fe400078e33ff */
[-C--:B------:R-:W-:Y:S01]  /*10b0*/  SHF.R.U32.HI R5, RZ, R22.reuse, R5 ;  /* 0x00000016ff057219 */ /* 0x080fe20000011605 */
[----:B------:R-:W0:Y:S01]  /*10c0*/  LDC R27, c[0x0][0x638] ;  /* 0x00018e00ff1b7b82 */ /* 0x000e220000000800 */
[----:B------:R-:W-:Y:S01]  /*10d0*/  SHF.L.U32 R12, R9, R22, RZ ;  /* 0x00000016090c7219 */ /* 0x000fe200000006ff */
[----:B------:R-:W-:-:S06]  /*10e0*/  IMAD.MOV.U32 R4, RZ, RZ, R30 ;  /* 0x000000ffff047224 */ /* 0x000fcc00078e001e */
[----:B------:R-:W0:Y:S01]  /*10f0*/  LDC R33, c[0x0][0x610] ;  /* 0x00018400ff217b82 */ /* 0x000e220000000800 */
[----:B---34-:R-:W-:Y:S05]  /*1100*/  @!P0 BRA `(.L_x_7) ;  /* 0x0000000000288947 */ /* 0x018fea0003800000 */
[----:B------:R-:W3:Y:S02]  /*1110*/  LDC R11, c[0x0][0x64c] ;  /* 0x00019300ff0b7b82 */ /* 0x000ee40000000800 */
[----:B---3--:R-:W-:-:S05]  /*1120*/  IADD3 R11, P0, R30, R11, RZ ;  /* 0x0000000b1e0b7210 */ /* 0x008fca0007f1e0ff */
        /* <DEDUP_REMOVED lines=8> */
.L_x_7:
[----:B-1----:R-:W-:Y:S01]  /*11b0*/  SHF.R.U64 R4, R4, R26, R5 ;  /* 0x0000001a04047219 */ /* 0x002fe20000001205 */
[----:B--2---:R-:W-:Y:S01]  /*11c0*/  VIADD R5, R23, 0xffffffff ;  /* 0xffffffff17057836 */ /* 0x004fe20000000000 */
[----:B------:R-:W-:Y:S01]  /*11d0*/  LOP3.LUT R13, R28, R13, RZ, 0xc0, !PT ;  /* 0x0000000d1c0d7212 */ /* 0x000fe200078ec0ff */
[----:B------:R-:W-:Y:S02]  /*11e0*/  IMAD.MOV R14, RZ, RZ, -R14 ;  /* 0x000000ffff0e7224 */ /* 0x000fe400078e0a0e */
[----:B------:R-:W-:Y:S01]  /*11f0*/  IMAD.MOV R8, RZ, RZ, -R4 ;  /* 0x000000ffff087224 */ /* 0x000fe200078e0a04 */
[----:B------:R-:W-:Y:S01]  /*1200*/  LOP3.LUT R5, R20, R5, RZ, 0xc0, !PT ;  /* 0x0000000514057212 */ /* 0x000fe200078ec0ff */
[----:B------:R-:W-:Y:S02]  /*1210*/  IMAD R13, R12, R4, R13 ;  /* 0x000000040c0d7224 */ /* 0x000fe400078e020d */
[----:B------:R-:W-:Y:S02]  /*1220*/  @P3 IMAD R0, R15, R14, R6 ;  /* 0x0000000e0f003224 */ /* 0x000fe400078e0206 */
[----:B0-----:R-:W-:-:S02]  /*1230*/  IMAD R4, R8, R27, R30 ;  /* 0x0000001b08047224 */ /* 0x001fc400078e021e */
[----:B------:R-:W-:Y:S02]  /*1240*/  IMAD R33, R13, R33, R0 ;  /* 0x000000210d217224 */ /* 0x000fe400078e0200 */
[----:B------:R-:W-:Y:S02]  /*1250*/  IMAD R4, R4, R23, R5 ;  /* 0x0000001704047224 */ /* 0x000fe400078e0205 */
[----:B------:R-:W-:-:S03]  /*1260*/  IMAD.MOV.U32 R0, RZ, RZ, 0x1 ;  /* 0x00000001ff007424 */ /* 0x000fc600078e00ff */
[----:B------:R-:W-:Y:S02]  /*1270*/  SEL R32, R4, R33, !P3 ;  /* 0x0000002104207207 */ /* 0x000fe40005800000 */
[----:B------:R-:W-:-:S07]  /*1280*/  SEL R33, R33, R4, !P3 ;  /* 0x0000000421217207 */ /* 0x000fce0005800000 */
.L_x_5:
[----:B------:R-:W-:-:S08]  /*1290*/  NOP ;  /* 0x0000000000007918 */ /* 0x000fd00000000000 */
[----:B------:R-:W0:Y:S02]  /*12a0*/  USETMAXREG.TRY_ALLOC.CTAPOOL UP0, 0xe8 ;  /* 0x000000e8000079c8 */ /* 0x000e240008000600 */
[----:B0-----:R-:W-:-:S13]  /*12b0*/  PLOP3.LUT P0, PT, PT, PT, UP0, 0x80, 0x0 ;  /* 0x000000000000781c */ /* 0x001fda0003f0f008 */
[----:B------:R-:W-:Y:S05]  /*12c0*/  @!P0 BRA `(.L_x_5) ;  /* 0xfffffffc00f08947 */ /* 0x000fea000383ffff */
[----:B------:R-:W-:Y:S01]  /*12d0*/  ULDC.64 UR4, c[0x0][0x598] ;  /* 0x0001660000047ab9 */ /* 0x000fe20000000a00 */
[----:B------:R-:W-:Y:S01]  /*12e0*/  ULDC.64 UR38, c[0x0][0x208] ;  /* 0x0000820000267ab9 */ /* 0x000fe20000000a00 */
[----:B------:R-:W-:-:S04]  /*12f0*/  ISETP.NE.U32.AND P0, PT, RZ, UR4, PT ;  /* 0x00000004ff007c0c */ /* 0x000fc8000bf05070 */
[----:B------:R-:W-:-:S13]  /*1300*/  ISETP.NE.AND.EX P0, PT, RZ, UR5, PT, P0 ;  /* 0x00000005ff007c0c */ /* 0x000fda000bf05300 */
[----:B------:R-:W-:Y:S05]  /*1310*/  @!P0 BRA `(.L_x_8) ;  /* 0x00000000001c8947 */ /* 0x000fea0003800000 */
[----:B------:R-:W0:Y:S02]  /*1320*/  LDC.64 R4, c[0x0][0x598] ;  /* 0x00016600ff047b82 */ /* 0x000e240000000a00 */
[----:B0-----:R-:W2:Y:S02]  /*1330*/  LDG.E.64 R4, desc[UR38][R4.64] ;  /* 0x0000002604047981 */ /* 0x001ea4000c1e1b00 */
[----:B--2---:R-:W-:-:S04]  /*1340*/  ISETP.NE.U32.AND P0, PT, R4, RZ, PT ;  /* 0x000000ff0400720c */ /* 0x004fc80003f05070 */
[----:B------:R-:W-:-:S13]  /*1350*/  ISETP.NE.AND.EX P0, PT, R5, RZ, PT, P0 ;  /* 0x000000ff0500720c */ /* 0x000fda0003f05300 */
[----:B------:R-:W-:Y:S05]  /*1360*/  @!P0 BRA `(.L_x_8) ;  /* 0x0000000000088947 */ /* 0x000fea0003800000 */
[----:B------:R0:W5:Y:S01]  /*1370*/  LD.E R30, desc[UR38][R4.64] ;  /* 0x00000026041e7980 */ /* 0x000162000c101900 */
[----:B------:R-:W-:Y:S05]  /*1380*/  BRA `(.L_x_9) ;  /* 0x0000000000247947 */ /* 0x000fea0003800000 */
.L_x_8:
[----:B------:R-:W-:Y:S02]  /*1390*/  ULDC.64 UR4, c[0x0][0x588] ;  /* 0x0001620000047ab9 */ /* 0x000fe40000000a00 */
[----:B------:R-:W-:-:S04]  /*13a0*/  ISETP.NE.U32.AND P0, PT, RZ, UR4, PT ;  /* 0x00000004ff007c0c */ /* 0x000fc8000bf05070 */
[----:B------:R-:W-:-:S13]  /*13b0*/  ISETP.NE.AND.EX P0, PT, RZ, UR5, PT, P0 ;  /* 0x00000005ff007c0c */ /* 0x000fda000bf05300 */
[----:B------:R-:W-:Y:S05]  /*13c0*/  @!P0 BRA `(.L_x_10) ;  /* 0x00000000000c8947 */ /* 0x000fea0003800000 */
[----:B------:R-:W0:Y:S02]  /*13d0*/  LDC.64 R30, c[0x0][0x588] ;  /* 0x00016200ff1e7b82 */ /* 0x000e240000000a00 */
[----:B0-----:R1:W5:Y:S01]  /*13e0*/  LDG.E R30, desc[UR38][R30.64] ;  /* 0x000000261e1e7981 */ /* 0x001362000c1e1900 */
[----:B------:R-:W-:Y:S05]  /*13f0*/  BRA `(.L_x_9) ;  /* 0x0000000000087947 */ /* 0x000fea0003800000 */
.L_x_10:
[----:B------:R-:W-:Y:S02]  /*1400*/  ULDC UR4, c[0x0][0x580] ;  /* 0x0001600000047ab9 */ /* 0x000fe40000000800 */
[----:B------:R-:W-:-:S07]  /*1410*/  IMAD.U32 R30, RZ, RZ, UR4 ;  /* 0x00000004ff1e7e24 */ /* 0x000fce000f8e00ff */
.L_x_9:
[----:B------:R-:W-:Y:S02]  /*1420*/  ULDC.64 UR4, c[0x0][0x5a0] ;  /* 0x0001680000047ab9 */ /* 0x000fe40000000a00 */
[----:B------:R-:W-:-:S04]  /*1430*/  ISETP.NE.U32.AND P0, PT, RZ, UR4, PT ;  /* 0x00000004ff007c0c */ /* 0x000fc8000bf05070 */
[----:B------:R-:W-:-:S13]  /*1440*/  ISETP.NE.AND.EX P0, PT, RZ, UR5, PT, P0 ;  /* 0x00000005ff007c0c */ /* 0x000fda000bf05300 */
[----:B------:R-:W-:Y:S05]  /*1450*/  @!P0 BRA `(.L_x_11) ;  /* 0x00000000001c8947 */ /* 0x000fea0003800000 */
[----:B0-----:R-:W0:Y:S02]  /*1460*/  LDC.64 R4, c[0x0][0x5a0] ;  /* 0x00016800ff047b82 */ /* 0x001e240000000a00 */
[----:B0-----:R-:W2:Y:S02]  /*1470*/  LDG.E.64 R4, desc[UR38][R4.64] ;  /* 0x0000002604047981 */ /* 0x001ea4000c1e1b00 */
[----:B--2---:R-:W-:-:S04]  /*1480*/  ISETP.NE.U32.AND P0, PT, R4, RZ, PT ;  /* 0x000000ff0400720c */ /* 0x004fc80003f05070 */
[----:B------:R-:W-:-:S13]  /*1490*/  ISETP.NE.AND.EX P0, PT, R5, RZ, PT, P0 ;  /* 0x000000ff0500720c */ /* 0x000fda0003f05300 */
[----:B------:R-:W-:Y:S05]  /*14a0*/  @!P0 BRA `(.L_x_11) ;  /* 0x0000000000088947 */ /* 0x000fea0003800000 */
[----:B-1----:R0:W5:Y:S01]  /*14b0*/  LD.E R31, desc[UR38][R4.64] ;  /* 0x00000026041f7980 */ /* 0x002162000c101900 */
[----:B------:R-:W-:Y:S05]  /*14c0*/  BRA `(.L_x_12) ;  /* 0x0000000000247947 */ /* 0x000fea0003800000 */
.L_x_11:
[----:B------:R-:W-:Y:S02]  /*14d0*/  ULDC.64 UR4, c[0x0][0x590] ;  /* 0x0001640000047ab9 */ /* 0x000fe40000000a00 */
[----:B------:R-:W-:-:S04]  /*14e0*/  ISETP.NE.U32.AND P0, PT, RZ, UR4, PT ;  /* 0x00000004ff007c0c */ /* 0x000fc8000bf05070 */
[----:B------:R-:W-:-:S13]  /*14f0*/  ISETP.NE.AND.EX P0, PT, RZ, UR5, PT, P0 ;  /* 0x00000005ff007c0c */ /* 0x000fda000bf05300 */
[----:B------:R-:W-:Y:S05]  /*1500*/  @!P0 BRA `(.L_x_13) ;  /* 0x00000000000c8947 */ /* 0x000fea0003800000 */
[----:B0-----:R-:W1:Y:S02]  /*1510*/  LDC.64 R4, c[0x0][0x590] ;  /* 0x00016400ff047b82 */ /* 0x001e640000000a00 */
[----:B-1----:R1:W5:Y:S01]  /*1520*/  LDG.E R31, desc[UR38][R4.64] ;  /* 0x00000026041f7981 */ /* 0x002362000c1e1900 */
[----:B------:R-:W-:Y:S05]  /*1530*/  BRA `(.L_x_12) ;  /* 0x0000000000087947 */ /* 0x000fea0003800000 */
.L_x_13:
[----:B------:R-:W-:Y:S02]  /*1540*/  ULDC UR4, c[0x0][0x584] ;  /* 0x0001610000047ab9 */ /* 0x000fe40000000800 */
[----:B-1----:R-:W-:-:S07]  /*1550*/  IMAD.U32 R31, RZ, RZ, UR4 ;  /* 0x00000004ff1f7e24 */ /* 0x002fce000f8e00ff */
.L_x_12:
[----:B------:R-:W-:-:S13]  /*1560*/  LOP3.LUT P0, RZ, R0, 0xff, RZ, 0xc0, !PT ;  /* 0x000000ff00ff7812 */ /* 0x000fda000780c0ff */
[----:B------:R-:W-:Y:S05]  /*1570*/  @!P0 EXIT ;  /* 0x000000000000894d */ /* 0x000fea0003800000 */
[----:B------:R-:W2:Y:S01]  /*1580*/  LDC R6, c[0x0][0x658] ;  /* 0x00019600ff067b82 */ /* 0x000ea20000000800 */
[----:B------:R-:W-:Y:S01]  /*1590*/  ULDC.64 UR6, c[0x0][0x288] ;  /* 0x0000a20000067ab9 */ /* 0x000fe20000000a00 */
[----:B------:R-:W-:Y:S01]  /*15a0*/  LOP3.LUT R7, R7, 0x1, RZ, 0xc0, !PT ;  /* 0x0000000107077812 */ /* 0x000fe200078ec0ff */
[----:B------:R-:W-:Y:S01]  /*15b0*/  UIADD3 UR4, UR7, 0x1f, URZ ;  /* 0x0000001f07047890 */ /* 0x000fe2000fffe03f */
[----:B01----:R-:W-:Y:S01]  /*15c0*/  SHF.R.U32.HI R4, RZ, 0x1, R3 ;  /* 0x00000001ff047819 */ /* 0x003fe20000011603 */
[----:B------:R-:W-:Y:S01]  /*15d0*/  IMAD.U32 R37, RZ, RZ, UR6 ;  /* 0x00000006ff257e24 */ /* 0x000fe2000f8e00ff */
[----:B------:R-:W-:Y:S01]  /*15e0*/  SHF.R.U32.HI R3, RZ, 0x2, R2 ;  /* 0x00000002ff037819 */ /* 0x000fe20000011602 */
[----:B------:R-:W-:Y:S01]  /*15f0*/  USHF.R.S32.HI UR5, URZ, 0x1f, UR4 ;  /* 0x0000001f3f057899 */ /* 0x000fe20008011404 */
[----:B------:R-:W0:Y:S01]  /*1600*/  LDC.64 R28, c[0x0][0x5c8] ;  /* 0x00017200ff1c7b82 */ /* 0x000e220000000a00 */
[----:B------:R-:W-:Y:S01]  /*1610*/  LOP3.LUT R0, R2, 0x3, RZ, 0xc0, !PT ;  /* 0x0000000302007812 */ /* 0x000fe200078ec0ff */
[----:B------:R-:W-:Y:S01]  /*1620*/  IMAD.SHL.U32 R22, R7, 0x40, RZ ;  /* 0x0000004007167824 */ /* 0x000fe200078e00ff */
[----:B------:R-:W-:Y:S01]  /*1630*/  LOP3.LUT R3, R3, 0x7, RZ, 0xc0, !PT ;  /* 0x0000000703037812 */ /* 0x000fe200078ec0ff */
[----:B------:R-:W-:Y:S01]  /*1640*/  ULEA.HI UR5, UR5, UR4, URZ, 0x5 ;  /* 0x0000000405057291 */ /* 0x000fe2000f8f283f */
[----:B------:R-:W-:Y:S01]  /*1650*/  LOP3.LUT R4, R4, 0x30, RZ, 0xc0, !PT ;  /* 0x0000003004047812 */ /* 0x000fe200078ec0ff */
[----:B------:R-:W-:Y:S01]  /*1660*/  IMAD R37, R0, -0x2, R37 ;  /* 0xfffffffe00257824 */ /* 0x000fe200078e0225 */
[--C-:B------:R-:W-:Y:S01]  /*1670*/  LOP3.LUT R22, R22, 0x40, R3.reuse, 0xe2, !PT ;  /* 0x0000004016167812 */ /* 0x100fe200078ee203 */
[----:B------:R-:W1:Y:S01]  /*1680*/  LDC R5, c[0x0][0x600] ;  /* 0x00018000ff057b82 */ /* 0x000e620000000800 */
[----:B------:R-:W-:Y:S01]  /*1690*/  IADD3 R0, RZ, -R4, -R3 ;  /* 0x80000004ff007210 */ /* 0x000fe20007ffe803 */
[----:B------:R-:W-:Y:S01]  /*16a0*/  USHF.R.S32.HI UR43, URZ, 0x5, UR5 ;  /* 0x000000053f2b7899 */ /* 0x000fe20008011405 */
[----:B------:R-:W-:Y:S01]  /*16b0*/  IMAD.MOV.U32 R3, RZ, RZ, -0x1 ;  /* 0xffffffffff037424 */ /* 0x000fe200078e00ff */
[----:B------:R-:W-:Y:S01]  /*16c0*/  ULDC UR4, c[0x0][0x284] ;  /* 0x0000a10000047ab9 */ /* 0x000fe20000000800 */
[----:B------:R-:W-:Y:S01]  /*16d0*/  IMAD.MOV.U32 R9, RZ, RZ, 0x1 ;  /* 0x00000001ff097424 */ /* 0x000fe200078e00ff */
[----:B------:R-:W-:Y:S01]  /*16e0*/  UISETP.LT.AND UP0, UPT, UR43, 0x1, UPT ;  /* 0x000000012b00788c */ /* 0x000fe2000bf01270 */
[----:B------:R-:W-:Y:S01]  /*16f0*/  IMAD R7, R7, -0x40, R0 ;  /* 0xffffffc007077824 */ /* 0x000fe200078e0200 */
[----:B--2---:R-:W-:Y:S01]  /*1700*/  SHF.L.U32 R3, R3, R6, RZ ;  /* 0x0000000603037219 */ /* 0x004fe200000006ff */
[C---:B------:R-:W-:Y:S01]  /*1710*/  IMAD.SHL.U32 R36, R2.reuse, 0x2, RZ ;  /* 0x0000000202247824 */ /* 0x040fe200078e00ff */
[----:B------:R-:W-:Y:S01]  /*1720*/  LOP3.LUT R0, R2, 0x80, RZ, 0xc0, !PT ;  /* 0x0000008002007812 */ /* 0x000fe200078ec0ff */
[----:B------:R-:W-:Y:S01]  /*1730*/  USEL UR44, UR43, 0x1, UP0 ;  /* 0x000000012b2c7887 */ /* 0x000fe20008000000 */
[----:B------:R-:W-:Y:S01]  /*1740*/  LOP3.LUT R22, R22, R4, RZ, 0xfc, !PT ;  /* 0x0000000416167212 */ /* 0x000fe200078efcff */
[----:B------:R-:W-:Y:S01]  /*1750*/  IMAD.MOV.U32 R23, RZ, RZ, RZ ;  /* 0x000000ffff177224 */ /* 0x000fe200078e00ff */
[----:B------:R-:W-:Y:S01]  /*1760*/  SHF.L.U32 R44, R9, R6, RZ ;  /* 0x00000006092c7219 */ /* 0x000fe200000006ff */
[----:B------:R-:W-:Y:S01]  /*1770*/  UIADD3 UR44, UR43, -UR44, URZ ;  /* 0x8000002c2b2c7290 */ /* 0x000fe2000fffe03f */
[----:B0-----:R-:W-:Y:S01]  /*1780*/  SHF.L.U64.HI R39, R28, 0x3, R29 ;  /* 0x000000031c277819 */ /* 0x001fe2000001021d */
[----:B------:R-:W-:Y:S01]  /*1790*/  VIADD R29, R7, UR4 ;  /* 0x00000004071d7c36 */ /* 0x000fe20008000000 */
[----:B------:R-:W-:Y:S01]  /*17a0*/  LOP3.LUT R46, R18, 0x1, RZ, 0xfc, !PT ;  /* 0x00000001122e7812 */ /* 0x000fe200078efcff */
[----:B------:R-:W-:Y:S01]  /*17b0*/  UMOV UR40, URZ ;  /* 0x0000003f00287c82 */ /* 0x000fe20008000000 */
[----:B------:R-:W-:Y:S01]  /*17c0*/  SHF.R.U32.HI R34, RZ, 0x7, R0 ;  /* 0x00000007ff227819 */ /* 0x000fe20000011600 */
[----:B------:R-:W-:Y:S01]  /*17d0*/  UMOV UR41, URZ ;  /* 0x0000003f00297c82 */ /* 0x000fe20008000000 */
[----:B------:R-:W-:Y:S01]  /*17e0*/  LOP3.LUT R45, RZ, R3, RZ, 0x33, !PT ;  /* 0x00000003ff2d7212 */ /* 0x000fe200078e33ff */
[----:B-1----:R-:W-:-:S07]  /*17f0*/  VIADD R43, R5, 0xffffffff ;  /* 0xffffffff052b7836 */ /* 0x002fce0000000000 */
.L_x_43:
[----:B0-----:R-:W0:Y:S01]  /*1800*/  SHFL.IDX PT, R0, R34, RZ, 0x1f ;  /* 0x00001fff22007589 */ /* 0x001e2200000e0000 */
[----:B-1----:R-:W1:Y:S01]  /*1810*/  S2UR UR6, SR_CgaCtaId ;  /* 0x00000000000679c3 */ /* 0x002e620000008800 */
[----:B------:R-:W-:Y:S01]  /*1820*/  UMOV UR45, 0x400 ;  /* 0x00000400002d7882 */ /* 0x000fe20000000000 */
[----:B0-----:R-:W-:Y:S01]  /*1830*/  R2UR UR4, R0 ;  /* 0x00000000000472ca */ /* 0x001fe200000e0000 */
[----:B-1----:R-:W-:-:S12]  /*1840*/  ULEA UR45, UR6, UR45, 0x18 ;  /* 0x0000002d062d7291 */ /* 0x002fd8000f8ec03f */
[----:B------:R-:W-:-:S04]  /*1850*/  ULEA.HI UR5, UR4, UR4, URZ, 0x1 ;  /* 0x0000000404057291 */ /* 0x000fc8000f8f083f */
[----:B------:R-:W-:-:S04]  /*1860*/  ULOP3.LUT UR5, UR5, 0x1ffffe, URZ, 0xc0, !UPT ;  /* 0x001ffffe05057892 */ /* 0x000fc8000f8ec03f */
[----:B------:R-:W-:-:S03]  /*1870*/  UIADD3 UR5, UR4, -UR5, URZ ;  /* 0x8000000504057290 */ /* 0x000fc6000fffe03f */
[----:B------:R-:W-:Y:S01]  /*1880*/  ULDC UR4, c[0x0][0x28c] ;  /* 0x0000a30000047ab9 */ /* 0x000fe20000000800 */
[----:B------:R-:W-:Y:S01]  /*1890*/  ULEA UR5, UR5, UR45, 0xb ;  /* 0x0000002d05057291 */ /* 0x000fe2000f8e583f */
[----:B------:R-:W-:-:S03]  /*18a0*/  ISETP.LT.AND P0, PT, RZ, UR4, PT ;  /* 0x00000004ff007c0c */ /* 0x000fc6000bf01270 */
[----:B------:R-:W-:-:S04]  /*18b0*/  UIADD3 UR5, UR5, 0x400, URZ ;  /* 0x0000040005057890 */ /* 0x000fc8000fffe03f */
[----:B------:R-:W-:-:S04]  /*18c0*/  USHF.R.U32.HI UR5, URZ, 0x4, UR5 ;  /* 0x000000043f057899 */ /* 0x000fc80008011605 */
[----:B------:R-:W-:-:S04]  /*18d0*/  ULOP3.LUT UR5, UR5, 0x3fff, URZ, 0xc0, !UPT ;  /* 0x00003fff05057892 */ /* 0x000fc8000f8ec03f */
[----:B------:R-:W-:Y:S01]  /*18e0*/  ULOP3.LUT UR46, UR5, 0x10000, URZ, 0xfc, !UPT ;  /* 0x00010000052e7892 */ /* 0x000fe2000f8efc3f */
[----:B--234-:R-:W-:Y:S11]  /*18f0*/  @P0 BRA `(.L_x_14) ;  /* 0x0000000000400947 */ /* 0x01cff60003800000 */
[----:B------:R-:W-:Y:S01]  /*1900*/  MOV R0, 0x0 ;  /* 0x0000000000007802 */ /* 0x000fe20000000f00 */
[----:B------:R-:W-:Y:S01]  /*1910*/  ULDC.64 UR4, c[0x4][0x68] ;  /* 0x01001a0000047ab9 */ /* 0x000fe20000000a00 */
[----:B------:R-:W-:Y:S01]  /*1920*/  ULDC.64 UR6, c[0x4][0x8] ;  /* 0x0100020000067ab9 */ /* 0x000fe20000000a00 */
[----:B------:R-:W-:Y:S01]  /*1930*/  IMAD.U32 R4, RZ, RZ, UR4 ;  /* 0x00000004ff047e24 */ /* 0x000fe2000f8e00ff */
[----:B------:R0:W1:Y:S01]  /*1940*/  LDC.64 R2, c[0x4][R0] ;  /* 0x0100000000027b82 */ /* 0x0000620000000a00 */
[----:B------:R-:W-:Y:S01]  /*1950*/  IMAD.U32 R5, RZ, RZ, UR5 ;  /* 0x00000005ff057e24 */ /* 0x000fe2000f8e00ff */
[----:B------:R-:W-:Y:S01]  /*1960*/  ULDC.64 UR4, c[0x4][0x70] ;  /* 0x01001c0000047ab9 */ /* 0x000fe20000000a00 */
[----:B------:R-:W-:Y:S02]  /*1970*/  IMAD.U32 R10, RZ, RZ, UR6 ;  /* 0x00000006ff0a7e24 */ /* 0x000fe4000f8e00ff */
[----:B------:R-:W-:Y:S02]  /*1980*/  IMAD.U32 R6, RZ, RZ, UR4 ;  /* 0x00000004ff067e24 */ /* 0x000fe4000f8e00ff */
[----:B------:R-:W-:-:S02]  /*1990*/  IMAD.U32 R7, RZ, RZ, UR5 ;  /* 0x00000005ff077e24 */ /* 0x000fc4000f8e00ff */
[----:B------:R-:W-:Y:S02]  /*19a0*/  IMAD.U32 R11, RZ, RZ, UR7 ;  /* 0x00000007ff0b7e24 */ /* 0x000fe4000f8e00ff */
[----:B------:R-:W-:Y:S02]  /*19b0*/  IMAD.MOV.U32 R8, RZ, RZ, 0x1e1 ;  /* 0x000001e1ff087424 */ /* 0x000fe400078e00ff */
[----:B------:R-:W-:Y:S02]  /*19c0*/  IMAD.MOV.U32 R12, RZ, RZ, 0x1 ;  /* 0x00000001ff0c7424 */ /* 0x000fe400078e00ff */
[----:B0-----:R-:W-:-:S07]  /*19d0*/  IMAD.MOV.U32 R13, RZ, RZ, RZ ;  /* 0x000000ffff0d7224 */ /* 0x001fce00078e00ff */
[----:B------:R-:W-:-:S07]  /*19e0*/  LEPC R20, `(.L_x_14) ;  /* 0x000000001014794e */ /* 0x000fce0000000000 */
[----:B-1---5:R-:W-:Y:S05]  /*19f0*/  CALL.ABS.NOINC R2 ;  /* 0x0000000002007343 */ /* 0x022fea0003c00000 */
.L_x_14:
[----:B------:R-:W-:-:S13]  /*1a00*/  ISETP.NE.AND P0, PT, R46, 0x3, PT ;  /* 0x000000032e00780c */ /* 0x000fda0003f05270 */
[----:B------:R-:W-:Y:S05]  /*1a10*/  @!P0 BRA `(.L_x_15) ;  /* 0x0000000000048947 */ /* 0x000fea0003800000 */
[----:B------:R-:W-:Y:S01]  /*1a20*/  BPT.TRAP 0x1 ;  /* 0x000000040000795c */ /* 0x000fe20000300000 */
.L_x_15:
[----:B------:R-:W-:Y:S02]  /*1a30*/  IMAD.U32 R3, RZ, RZ, UR41 ;  /* 0x00000029ff037e24 */ /* 0x000fe4000f8e00ff */
[----:B------:R-:W-:-:S03]  /*1a40*/  IMAD.U32 R0, RZ, RZ, UR40 ;  /* 0x00000028ff007e24 */ /* 0x000fc6000f8e00ff */
[----:B------:R-:W-:Y:S02]  /*1a50*/  LEA R3, R3, UR45, 0x3 ;  /* 0x0000002d03037c11 */ /* 0x000fe4000f8e18ff */
[----:B------:R-:W-:-:S04]  /*1a60*/  SHF.L.U32 R0, R0, 0x1f, RZ ;  /* 0x0000001f00007819 */ /* 0x000fc800000006ff */
[----:B------:R0:W1:Y:S01]  /*1a70*/  SYNCS.PHASECHK.TRANS64.TRYWAIT P1, [R3+URZ], R0 ;  /* 0x00000000030075a7 */ /* 0x000062000802017f */
[----:B------:R-:W-:Y:S05]  /*1a80*/  @!P0 BRA `(.L_x_16) ;  /* 0x0000000000048947 */ /* 0x000fea0003800000 */
[----:B------:R-:W-:Y:S01]  /*1a90*/  BPT.TRAP 0x1 ;  /* 0x000000040000795c */ /* 0x000fe20000300000 */
.L_x_16:
[----:B------:R-:W-:-:S05]  /*1aa0*/  IMAD.U32 R2, RZ, RZ, UR44 ;  /* 0x0000002cff027e24 */ /* 0x000fca000f8e00ff */
[----:B------:R-:W-:Y:S01]  /*1ab0*/  ISETP.GE.AND P2, PT, R2, 0x1, PT ;  /* 0x000000010200780c */ /* 0x000fe20003f46270 */
[----:B-1----:R-:W-:-:S12]  /*1ac0*/  @P1 BRA `(.L_x_17) ;  /* 0x0000000000081947 */ /* 0x002fd80003800000 */
[----:B------:R-:W1:Y:S02]  /*1ad0*/  SYNCS.PHASECHK.TRANS64.TRYWAIT P1, [R3+URZ], R0 ;  /* 0x00000000030075a7 */ /* 0x000e64000802017f */
[----:B-1----:R-:W-:Y:S05]  /*1ae0*/  @!P1 BRA `(.L_x_18) ;  /* 0x0000004400049947 */ /* 0x002fea0003800000 */
.L_x_17:
[----:B------:R-:W-:Y:S05]  /*1af0*/  WARPSYNC.ALL ;  /* 0x0000000000007948 */ /* 0x000fea0003800000 */
[----:B------:R-:W-:Y:S01]  /*1b00*/  UIADD3 UR4, UR45, 0x35400, URZ ;  /* 0x000354002d047890 */ /* 0x000fe2000fffe03f */
[----:B------:R-:W-:Y:S01]  /*1b10*/  WARPGROUP.ARRIVE ;  /* 0x00000000000079c5 */ /* 0x000fe20000000000 */
[----:B------:R-:W-:Y:S01]  /*1b20*/  UMOV UR5, 0xc0000010 ;  /* 0xc000001000057882 */ /* 0x000fe20000000000 */
[----:B------:R-:W-:Y:S01]  /*1b30*/  UMOV UR7, 0xc0000000 ;  /* 0xc000000000077882 */ /* 0x000fe20000000000 */
[----:B------:R-:W-:-:S04]  /*1b40*/  USHF.R.U32.HI UR4, URZ, 0x4, UR4 ;  /* 0x000000043f047899 */ /* 0x000fc80008011604 */
[----:B------:R-:W-:-:S04]  /*1b50*/  ULOP3.LUT UR4, UR4, 0x3fff, URZ, 0xc0, !UPT ;  /* 0x00003fff04047892 */ /* 0x000fc8000f8ec03f */
[----:B------:R-:W-:Y:S02]  /*1b60*/  ULOP3.LUT UR10, UR4, 0x10000, URZ, 0xfc, !UPT ;  /* 0x00010000040a7892 */ /* 0x000fe4000f8efc3f */
[----:B------:R-:W-:Y:S02]  /*1b70*/  ULEA UR4, UR41, UR46, 0x8 ;  /* 0x0000002e29047291 */ /* 0x000fe4000f8e403f */
[----:B------:R-:W-:-:S09]  /*1b80*/  ULEA UR6, UR41, UR10, 0x4 ;  /* 0x0000000a29067291 */ /* 0x000fd2000f8e203f */
[----:B------:R-:W-:Y:S03]  /*1b90*/  IGMMA.64x8x32.S8.S8 R24, gdesc[UR4], RZ, !UPT, gsb0 ;  /* 0x00000000041879f1 */ /* 0x000fe6000c0410ff */
[----:B------:R-:W-:Y:S02]  /*1ba0*/  WARPGROUP.DEPBAR.LE gsb0, 0x0 ;  /* 0x00008000000079c5 */ /* 0x000fe40000010000 */
[----:B------:R-:W-:Y:S05]  /*1bb0*/  @!P2 BRA `(.L_x_19) ;  /* 0x0000000000b4a947 */ /* 0x000fea0003800000 */
[----:B------:R-:W-:Y:S01]  /*1bc0*/  UIADD3 UR4, UR41, 0x1, URZ ;  /* 0x0000000129047890 */ /* 0x000fe2000fffe03f */
[----:B01----:R-:W-:Y:S01]  /*1bd0*/  IMAD.U32 R0, RZ, RZ, UR44 ;  /* 0x0000002cff007e24 */ /* 0x003fe2000f8e00ff */
[----:B------:R-:W-:Y:S02]  /*1be0*/  UMOV UR9, UR41 ;  /* 0x0000002900097c82 */ /* 0x000fe40008000000 */
[----:B------:R-:W-:-:S04]  /*1bf0*/  UISETP.NE.AND UP0, UPT, UR4, 0x35, UPT ;  /* 0x000000350400788c */ /* 0x000fc8000bf05270 */
[----:B------:R-:W-:Y:S02]  /*1c00*/  USEL UR5, URZ, 0x1, UP0 ;  /* 0x000000013f057887 */ /* 0x000fe40008000000 */
[----:B------:R-:W-:Y:S02]  /*1c10*/  USEL UR8, UR4, URZ, UP0 ;  /* 0x0000003f04087287 */ /* 0x000fe40008000000 */
[----:B------:R-:W-:-:S06]  /*1c20*/  ULOP3.LUT UR5, UR40, UR5, URZ, 0x3c, !UPT ;  /* 0x0000000528057292 */ /* 0x000fcc000f8e3c3f */
[----:B------:R-:W-:-:S07]  /*1c30*/  IMAD.U32 R4, RZ, RZ, UR5 ;  /* 0x00000005ff047e24 */ /* 0x000fce000f8e00ff */
.L_x_26:
[----:B01----:R-:W-:Y:S05]  /*1c40*/  @!P0 BRA `(.L_x_20) ;  /* 0x0000000000048947 */ /* 0x003fea0003800000 */
[----:B------:R-:W-:Y:S01]  /*1c50*/  BPT.TRAP 0x1 ;  /* 0x000000040000795c */ /* 0x000fe20000300000 */
.L_x_20:
[----:B------:R-:W-:Y:S01]  /*1c60*/  ULEA UR4, UR8, UR45, 0x3 ;  /* 0x0000002d08047291 */ /* 0x000fe2000f8e183f */
[----:B------:R-:W-:-:S08]  /*1c70*/  SHF.L.U32 R2, R4, 0x1f, RZ ;  /* 0x0000001f04027819 */ /* 0x000fd000000006ff */
[----:B------:R0:W1:Y:S01]  /*1c80*/  SYNCS.PHASECHK.TRANS64.TRYWAIT P1, [UR4], R2 ;  /* 0x00000002ff0075a7 */ /* 0x0000620008020144 */
[----:B------:R-:W-:Y:S05]  /*1c90*/  @!P0 BRA `(.L_x_21) ;  /* 0x0000000000048947 */ /* 0x000fea0003800000 */
[----:B------:R-:W-:Y:S01]  /*1ca0*/  BPT.TRAP 0x1 ;  /* 0x000000040000795c */ /* 0x000fe20000300000 */
.L_x_21:
[----:B-1----:R-:W-:Y:S05]  /*1cb0*/  @P1 BRA `(.L_x_22) ;  /* 0x0000000000081947 */ /* 0x002fea0003800000 */
[----:B------:R-:W1:Y:S02]  /*1cc0*/  SYNCS.PHASECHK.TRANS64.TRYWAIT P1, [UR4], R2 ;  /* 0x00000002ff0075a7 */ /* 0x000e640008020144 */
[----:B-1----:R-:W-:Y:S05]  /*1cd0*/  @!P1 BRA `(.L_x_23) ;  /* 0x00000040009c9947 */ /* 0x002fea0003800000 */
.L_x_22:
[----:B------:R-:W-:Y:S01]  /*1ce0*/  ULEA UR4, UR8, UR46, 0x8 ;  /* 0x0000002e08047291 */ /* 0x000fe2000f8e403f */
[----:B------:R-:W-:Y:S01]  /*1cf0*/  WARPGROUP.ARRIVE ;  /* 0x00000000000079c5 */ /* 0x000fe20000000000 */
[----:B------:R-:W-:Y:S01]  /*1d00*/  ULEA UR6, UR8, UR10, 0x4 ;  /* 0x0000000a08067291 */ /* 0x000fe2000f8e203f */
[----:B------:R-:W-:Y:S01]  /*1d10*/  UMOV UR5, 0xc0000010 ;  /* 0xc000001000057882 */ /* 0x000fe20000000000 */
[----:B------:R-:W-:-:S07]  /*1d20*/  UMOV UR7, 0xc0000000 ;  /* 0xc000000000077882 */ /* 0x000fce0000000000 */
[----:B------:R-:W-:Y:S03]  /*1d30*/  IGMMA.64x8x32.S8.S8 R24, gdesc[UR4], R24, gsb0 ;  /* 0x00000000041879f1 */ /* 0x000fe60008041018 */
[----:B------:R-:W-:Y:S02]  /*1d40*/  WARPGROUP.DEPBAR.LE gsb0, 0x0 ;  /* 0x00008000000079c5 */ /* 0x000fe40000010000 */
[----:B------:R-:W-:Y:S05]  /*1d50*/  @!P0 BRA `(.L_x_24) ;  /* 0x0000000000048947 */ /* 0x000fea0003800000 */
[----:B------:R-:W-:Y:S01]  /*1d60*/  BPT.TRAP 0x1 ;  /* 0x000000040000795c */ /* 0x000fe20000300000 */
.L_x_24:
[----:B------:R-:W-:Y:S01]  /*1d70*/  ULEA UR4, UR9, UR45, 0x3 ;  /* 0x0000002d09047291 */ /* 0x000fe2000f8e183f */
[----:B------:R-:W-:-:S03]  /*1d80*/  ISETP.GT.U32.AND P1, PT, R18, 0x1, PT ;  /* 0x000000011200780c */ /* 0x000fc60003f24070 */
[----:B------:R-:W-:-:S04]  /*1d90*/  UIADD3 UR4, UR4, 0x1a8, URZ ;  /* 0x000001a804047890 */ /* 0x000fc8000fffe03f */
[----:B------:R-:W-:-:S09]  /*1da0*/  UPRMT UR4, URZ, 0x654, UR4 ;  /* 0x000006543f047896 */ /* 0x000fd20008000004 */
[----:B------:R-:W-:Y:S01]  /*1db0*/  SYNCS.ARRIVE.TRANS64.RED.A1T0 RZ, [UR4], RZ ;  /* 0x000000ffffff79a7 */ /* 0x000fe20008100404 */
[----:B------:R-:W-:Y:S05]  /*1dc0*/  @P1 BRA `(.L_x_25) ;  /* 0x0000000000041947 */ /* 0x000fea0003800000 */
[----:B------:R-:W-:Y:S01]  /*1dd0*/  BPT.TRAP 0x1 ;  /* 0x000000040000795c */ /* 0x000fe20000300000 */
.L_x_25:
[----:B------:R-:W-:Y:S01]  /*1de0*/  UIADD3 UR8, UR8, 0x1, URZ ;  /* 0x0000000108087890 */ /* 0x000fe2000fffe03f */
[C---:B------:R-:W-:Y:S01]  /*1df0*/  ISETP.GT.AND P1, PT, R0.reuse, 0x1, PT ;  /* 0x000000010000780c */ /* 0x040fe20003f24270 */
[----:B------:R-:W-:Y:S01]  /*1e00*/  UIADD3 UR9, UR9, 0x1, URZ ;  /* 0x0000000109097890 */ /* 0x000fe2000fffe03f */
[----:B------:R-:W-:Y:S01]  /*1e10*/  VIADD R0, R0, 0xffffffff ;  /* 0xffffffff00007836 */ /* 0x000fe20000000000 */
[----:B------:R-:W-:Y:S02]  /*1e20*/  UISETP.NE.AND UP0, UPT, UR8, 0x35, UPT ;  /* 0x000000350800788c */ /* 0x000fe4000bf05270 */
[----:B------:R-:W-:Y:S02]  /*1e30*/  UISETP.NE.AND UP1, UPT, UR9, 0x35, UPT ;  /* 0x000000350900788c */ /* 0x000fe4000bf25270 */
[----:B------:R-:W-:Y:S02]  /*1e40*/  USEL UR4, URZ, 0x1, UP0 ;  /* 0x000000013f047887 */ /* 0x000fe40008000000 */
[----:B------:R-:W-:-:S02]  /*1e50*/  USEL UR8, UR8, URZ, UP0 ;  /* 0x0000003f08087287 */ /* 0x000fc40008000000 */
[----:B------:R-:W-:Y:S02]  /*1e60*/  USEL UR9, UR9, URZ, UP1 ;  /* 0x0000003f09097287 */ /* 0x000fe40008800000 */
[----:B------:R-:W-:Y:S01]  /*1e70*/  LOP3.LUT R4, R4, UR4, RZ, 0x3c, !PT ;  /* 0x0000000404047c12 */ /* 0x000fe2000f8e3cff */
[----:B------:R-:W-:Y:S09]  /*1e80*/  @P1 BRA `(.L_x_26) ;  /* 0xfffffffc006c1947 */ /* 0x000ff2000383ffff */
.L_x_19:
[----:B01----:R-:W0:Y:S02]  /*1e90*/  LDC R0, c[0x0][0x28c] ;  /* 0x0000a300ff007b82 */ /* 0x003e240000000800 */
[----:B0-----:R-:W-:-:S13]  /*1ea0*/  ISETP.GE.AND P1, PT, R0, 0x1, PT ;  /* 0x000000010000780c */ /* 0x001fda0003f26270 */
[----:B------:R-:W-:Y:S05]  /*1eb0*/  @!P1 BRA `(.L_x_27) ;  /* 0x00000000003c9947 */ /* 0x000fea0003800000 */
[----:B------:R-:W-:Y:S05]  /*1ec0*/  @!P0 BRA `(.L_x_28) ;  /* 0x0000000000048947 */ /* 0x000fea0003800000 */
[----:B------:R-:W-:Y:S01]  /*1ed0*/  BPT.TRAP 0x1 ;  /* 0x000000040000795c */ /* 0x000fe20000300000 */
.L_x_28:
[----:B------:R-:W-:Y:S01]  /*1ee0*/  UIADD3 UR6, UR44, UR41, URZ ;  /* 0x000000292c067290 */ /* 0x000fe2000fffe03f */
[----:B------:R-:W-:-:S03]  /*1ef0*/  ISETP.GT.U32.AND P0, PT, R18, 0x1, PT ;  /* 0x000000011200780c */ /* 0x000fc60003f04070 */
[----:B------:R-:W-:-:S04]  /*1f00*/  UIMAD.WIDE.U32 UR4, UR6, 0x3521cfb3, URZ ;  /* 0x3521cfb3060478a5 */ /* 0x000fc8000f8e003f */
[----:B------:R-:W-:-:S04]  /*1f10*/  UIADD3 UR4, UR6, -UR5, URZ ;  /* 0x8000000506047290 */ /* 0x000fc8000fffe03f */
[----:B------:R-:W-:-:S04]  /*1f20*/  ULEA.HI UR4, UR4, UR5, URZ, 0x1f ;  /* 0x0000000504047291 */ /* 0x000fc8000f8ff83f */
[----:B------:R-:W-:-:S04]  /*1f30*/  USHF.R.U32.HI UR4, URZ, 0x5, UR4 ;  /* 0x000000053f047899 */ /* 0x000fc80008011604 */
[----:B------:R-:W-:-:S04]  /*1f40*/  UIMAD UR4, UR4, -0x35, UR6 ;  /* 0xffffffcb040478a4 */ /* 0x000fc8000f8e0206 */
[----:B------:R-:W-:-:S04]  /*1f50*/  ULEA UR4, UR4, UR45, 0x3 ;  /* 0x0000002d04047291 */ /* 0x000fc8000f8e183f */
[----:B------:R-:W-:-:S04]  /*1f60*/  UIADD3 UR4, UR4, 0x1a8, URZ ;  /* 0x000001a804047890 */ /* 0x000fc8000fffe03f */
[----:B------:R-:W-:-:S09]  /*1f70*/  UPRMT UR4, URZ, 0x654, UR4 ;  /* 0x000006543f047896 */ /* 0x000fd20008000004 */
[----:B------:R-:W-:Y:S01]  /*1f80*/  SYNCS.ARRIVE.TRANS64.RED.A1T0 RZ, [UR4], RZ ;  /* 0x000000ffffff79a7 */ /* 0x000fe20008100404 */
[----:B------:R-:W-:Y:S05]  /*1f90*/  @P0 BRA `(.L_x_27) ;  /* 0x0000000000040947 */ /* 0x000fea0003800000 */
[----:B------:R-:W-:Y:S01]  /*1fa0*/  BPT.TRAP 0x1 ;  /* 0x000000040000795c */ /* 0x000fe20000300000 */
.L_x_27:
[----:B------:R-:W-:Y:S01]  /*1fb0*/  UISETP.GE.U32.AND UP1, UPT, UR43, 0x35, UPT ;  /* 0x000000352b00788c */ /* 0x000fe2000bf26070 */
[----:B------:R-:W-:Y:S01]  /*1fc0*/  IMAD.SHL.U32 R32, R32, 0x8, RZ ;  /* 0x0000000820207824 */ /* 0x000fe200078e00ff */
[----:B------:R-:W-:Y:S01]  /*1fd0*/  UIADD3 UR41, UR43, UR41, URZ ;  /* 0x000000292b297290 */ /* 0x000fe2000fffe03f */
[----:B------:R-:W-:Y:S01]  /*1fe0*/  IMAD.SHL.U32 R12, R33, 0x80, RZ ;  /* 0x00000080210c7824 */ /* 0x000fe200078e00ff */
[----:B------:R-:W-:Y:S01]  /*1ff0*/  ULDC UR7, c[0x0][0x288] ;  /* 0x0000a20000077ab9 */ /* 0x000fe20000000800 */
[----:B------:R-:W-:Y:S01]  /*2000*/  IMAD.MOV.U32 R0, RZ, RZ, -0x1 ;  /* 0xffffffffff007424 */ /* 0x000fe200078e00ff */
[----:B------:R-:W-:Y:S01]  /*2010*/  UISETP.GT.U32.AND UP0, UPT, UR41, 0x34, UPT ;  /* 0x000000342900788c */ /* 0x000fe2000bf04070 */
[----:B------:R-:W-:-:S03]  /*2020*/  ISETP.GE.AND P0, PT, R32, UR7, PT ;  /* 0x0000000720007c0c */ /* 0x000fc6000bf06270 */
[----:B------:R-:W-:Y:S02]  /*2030*/  UISETP.LT.U32.AND UP0, UPT, UR43, 0x35, UP0 ;  /* 0x000000352b00788c */ /* 0x000fe40008701070 */
[----:B------:R-:W-:Y:S02]  /*2040*/  @UP1 UIMAD.WIDE.U32 UR4, UR41, 0x3521cfb3, URZ ;  /* 0x3521cfb3290418a5 */ /* 0x000fe4000f8e003f */
[----:B------:R-:W-:Y:S02]  /*2050*/  USEL UR6, URZ, 0x1, !UP0 ;  /* 0x000000013f067887 */ /* 0x000fe4000c000000 */
[----:B------:R-:W-:Y:S02]  /*2060*/  @UP1 UIADD3 UR4, UR41, -UR5, URZ ;  /* 0x8000000529041290 */ /* 0x000fe4000fffe03f */
[----:B------:R-:W-:Y:S02]  /*2070*/  ULOP3.LUT UR40, UR40, UR6, URZ, 0x3c, !UPT ;  /* 0x0000000628287292 */ /* 0x000fe4000f8e3c3f */
[----:B------:R-:W-:-:S03]  /*2080*/  @UP1 ULEA.HI UR4, UR4, UR5, URZ, 0x1f ;  /* 0x0000000504041291 */ /* 0x000fc6000f8ff83f */
[----:B------:R-:W-:Y:S01]  /*2090*/  ULDC UR5, c[0x0][0x284] ;  /* 0x0000a10000057ab9 */ /* 0x000fe20000000800 */
[----:B------:R-:W-:Y:S01]  /*20a0*/  @UP1 USHF.R.U32.HI UR4, URZ, 0x5, UR4 ;  /* 0x000000053f041899 */ /* 0x000fe20008011604 */
[----:B------:R-:W-:-:S03]  /*20b0*/  ISETP.GE.OR P0, PT, R12, UR5, P0 ;  /* 0x000000050c007c0c */ /* 0x000fc60008706670 */
[----:B------:R-:W-:-:S10]  /*20c0*/  @UP1 ULOP3.LUT UR40, UR40, 0x1, UR4, 0x78, !UPT ;  /* 0x0000000128281892 */ /* 0x000fd4000f8e7804 */
[----:B------:R-:W-:Y:S05]  /*20d0*/  @P0 BRA `(.L_x_29) ;  /* 0x0000000400880947 */ /* 0x000fea0003800000 */
[----:B------:R-:W-:Y:S01]  /*20e0*/  SHF.R.S32.HI R13, RZ, 0x1f, R35 ;  /* 0x0000001fff0d7819 */ /* 0x000fe20000011423 */
[----:B------:R-:W-:Y:S01]  /*20f0*/  ULDC.64 UR4, c[0x0][0x5d0] ;  /* 0x0001740000047ab9 */ /* 0x000fe20000000a00 */
[----:B------:R-:W-:Y:S01]  /*2100*/  LOP3.LUT R4, R32, 0x6, R36, 0xf8, !PT ;  /* 0x0000000620047812 */ /* 0x000fe200078ef824 */
[----:B------:R-:W-:Y:S01]  /*2110*/  IMAD.WIDE R6, R33, 0x80, R22 ;  /* 0x0000008021067825 */ /* 0x000fe200078e0216 */
[----:B------:R-:W-:Y:S01]  /*2120*/  ULDC.64 UR6, c[0x0][0x5c8] ;  /* 0x0001720000067ab9 */ /* 0x000fe20000000a00 */
[----:B------:R-:W-:Y:S01]  /*2130*/  BSSY B0, `(.L_x_29) ;  /* 0x000005c000007945 */ /* 0x000fe20003800000 */
[----:B------:R-:W-:Y:S01]  /*2140*/  SHF.R.S32.HI R5, RZ, 0x1f, R4 ;  /* 0x0000001fff057819 */ /* 0x000fe20000011404 */
[----:B------:R-:W-:Y:S02]  /*2150*/  IMAD R2, R13, UR4, RZ ;  /* 0x000000040d027c24 */ /* 0x000fe4000f8e02ff */
[----:B------:R-:W-:Y:S02]  /*2160*/  IMAD.IADD R20, R29, 0x1, -R12 ;  /* 0x000000011d147824 */ /* 0x000fe400078e0a0c */
[----:B------:R-:W-:-:S02]  /*2170*/  IMAD R9, R35, UR5, R2 ;  /* 0x0000000523097c24 */ /* 0x000fc4000f8e0202 */
[----:B------:R-:W-:Y:S01]  /*2180*/  IMAD.WIDE.U32 R2, R35, UR4, R4 ;  /* 0x0000000423027c25 */ /* 0x000fe2000f8e0004 */
[----:B------:R-:W-:-:S03]  /*2190*/  ULDC.64 UR4, c[0x0][0x5c0] ;  /* 0x0001700000047ab9 */ /* 0x000fc60000000a00 */
[----:B------:R-:W-:Y:S02]  /*21a0*/  IMAD.IADD R3, R3, 0x1, R9 ;  /* 0x0000000103037824 */ /* 0x000fe400078e0209 */
[----:B------:R-:W-:Y:S02]  /*21b0*/  IMAD R9, R7, UR6, RZ ;  /* 0x0000000607097c24 */ /* 0x000fe4000f8e02ff */
[----:B------:R-:W-:-:S04]  /*21c0*/  IMAD.WIDE.U32 R2, R6, UR6, R2 ;  /* 0x0000000606027c25 */ /* 0x000fc8000f8e0002 */
[----:B------:R-:W-:Y:S01]  /*21d0*/  IMAD R9, R6, UR7, R9 ;  /* 0x0000000706097c24 */ /* 0x000fe2000f8e0209 */
[----:B------:R-:W-:Y:S01]  /*21e0*/  IADD3 R8, P0, R2, UR4, RZ ;  /* 0x0000000402087c10 */ /* 0x000fe2000ff1e0ff */
[----:B------:R-:W-:-:S03]  /*21f0*/  IMAD.IADD R42, R37, 0x1, -R32 ;  /* 0x00000001252a7824 */ /* 0x000fc600078e0a20 */
[----:B------:R-:W-:Y:S02]  /*2200*/  IADD3.X R9, R3, UR5, R9, P0, !PT ;  /* 0x0000000503097c10 */ /* 0x000fe400087fe409 */
[----:B-----5:R-:W-:Y:S02]  /*2210*/  ISETP.NE.AND P0, PT, R31, RZ, PT ;  /* 0x000000ff1f00720c */ /* 0x020fe40003f05270 */
[----:B------:R-:W-:-:S05]  /*2220*/  LEA R10, P1, R28, R8, 0x3 ;  /* 0x000000081c0a7211 */ /* 0x000fca00078218ff */
[----:B------:R-:W-:-:S06]  /*2230*/  IMAD.X R11, R39, 0x1, R9, P1 ;  /* 0x00000001270b7824 */ /* 0x000fcc00008e0609 */
[----:B------:R-:W-:Y:S05]  /*2240*/  @!P0 BRA `(.L_x_30) ;  /* 0x0000000000f08947 */ /* 0x000fea0003800000 */
[----:B------:R-:W0:Y:S01]  /*2250*/  LDC.64 R32, c[0x0][0x5b0] ;  /* 0x00016c00ff207b82 */ /* 0x000e220000000a00 */
[----:B------:R-:W-:Y:S01]  /*2260*/  ULDC.64 UR4, c[0x0][0x5b8] ;  /* 0x00016e0000047ab9 */ /* 0x000fe20000000a00 */
[----:B------:R-:W-:Y:S01]  /*2270*/  ISETP.GE.AND P1, PT, R20, 0x1, PT ;  /* 0x000000011400780c */ /* 0x000fe20003f26270 */
[----:B------:R-:W-:Y:S01]  /*2280*/  IMAD R2, R13, UR4, RZ ;  /* 0x000000040d027c24 */ /* 0x000fe2000f8e02ff */
[----:B------:R-:W-:Y:S01]  /*2290*/  BSSY B1, `(.L_x_31) ;  /* 0x000000e000017945 */ /* 0x000fe20003800000 */
[C---:B------:R-:W-:Y:S01]  /*22a0*/  IMAD.WIDE.U32 R12, R35.reuse, UR4, R4 ;  /* 0x00000004230c7c25 */ /* 0x040fe2000f8e0004 */
[----:B------:R-:W-:Y:S02]  /*22b0*/  ISETP.LT.OR P2, PT, R42, 0x1, !P1 ;  /* 0x000000012a00780c */ /* 0x000fe40004f41670 */
[----:B------:R-:W1:Y:S01]  /*22c0*/  LDC.64 R40, c[0x0][0x5a8] ;  /* 0x00016a00ff287b82 */ /* 0x000e620000000a00 */
[----:B------:R-:W-:Y:S02]  /*22d0*/  IMAD R5, R35, UR5, R2 ;  /* 0x0000000523057c24 */ /* 0x000fe4000f8e0202 */
[----:B------:R-:W-:-:S02]  /*22e0*/  IMAD.MOV.U32 R4, RZ, RZ, R12 ;  /* 0x000000ffff047224 */ /* 0x000fc400078e000c */
[----:B------:R-:W-:Y:S02]  /*22f0*/  IMAD.IADD R5, R13, 0x1, R5 ;  /* 0x000000010d057824 */ /* 0x000fe400078e0205 */
[-C--:B0-----:R-:W-:Y:S02]  /*2300*/  IMAD R14, R7, R32.reuse, RZ ;  /* 0x00000020070e7224 */ /* 0x081fe400078e02ff */
[----:B------:R-:W-:-:S04]  /*2310*/  IMAD.WIDE.U32 R2, R6, R32, R4 ;  /* 0x0000002006027225 */ /* 0x000fc800078e0004 */
[----:B------:R-:W-:Y:S01]  /*2320*/  IMAD R21, R6, R33, R14 ;  /* 0x0000002106157224 */ /* 0x000fe200078e020e */
[----:B-1----:R-:W-:-:S04]  /*2330*/  IADD3 R14, P0, R2, R40, RZ ;  /* 0x00000028020e7210 */ /* 0x002fc80007f1e0ff */
[----:B------:R-:W-:Y:S01]  /*2340*/  IADD3.X R15, R41, R3, R21, P0, !PT ;  /* 0x00000003290f7210 */ /* 0x000fe200007fe415 */
[----:B------:R-:W-:Y:S08]  /*2350*/  @P2 BRA `(.L_x_32) ;  /* 0x0000000000042947 */ /* 0x000ff00003800000 */
[----:B------:R0:W5:Y:S02]  /*2360*/  LDG.E.U8 R38, desc[UR38][R14.64] ;  /* 0x000000260e267981 */ /* 0x000164000c1e1100 */
.L_x_32:
[----:B------:R-:W-:Y:S05]  /*2370*/  BSYNC B1 ;  /* 0x0000000000017941 */ /* 0x000fea0003800000 */
.L_x_31:
[----:B-----5:R-:W-:Y:S01]  /*2380*/  LOP3.LUT R4, R38, 0xffff, RZ, 0xc0, !PT ;  /* 0x0000ffff26047812 */ /* 0x020fe200078ec0ff */
[----:B------:R-:W-:Y:S01]  /*2390*/  IMAD.SHL.U32 R2, R32, 0x8, RZ ;  /* 0x0000000820027824 */ /* 0x000fe200078e00ff */
[----:B------:R-:W-:Y:S01]  /*23a0*/  ISETP.LT.OR P1, PT, R42, 0x2, !P1 ;  /* 0x000000022a00780c */ /* 0x000fe20004f21670 */
[----:B------:R-:W-:Y:S01]  /*23b0*/  BSSY B1, `(.L_x_33) ;  /* 0x0000010000017945 */ /* 0x000fe20003800000 */
[----:B------:R-:W-:Y:S02]  /*23c0*/  PRMT R4, R4, 0x8880, RZ ;  /* 0x0000888004047816 */ /* 0x000fe400000000ff */
[----:B------:R-:W-:Y:S02]  /*23d0*/  SHF.L.U64.HI R3, R32, 0x3, R33 ;  /* 0x0000000320037819 */ /* 0x000fe40000010221 */
[----:B------:R-:W-:Y:S01]  /*23e0*/  ISETP.GE.AND P0, PT, R20, 0x9, PT ;  /* 0x000000091400780c */ /* 0x000fe20003f06270 */
[----:B------:R-:W-:Y:S02]  /*23f0*/  IMAD R7, R4, R31, RZ ;  /* 0x0000001f04077224 */ /* 0x000fe400078e02ff */
[----:B------:R-:W-:Y:S01]  /*2400*/  IMAD.WIDE.U32 R2, R6, R32, R2 ;  /* 0x0000002006027225 */ /* 0x000fe200078e0002 */
[----:B------:R-:W-:-:S03]  /*2410*/  ISETP.LT.OR P5, PT, R42, 0x1, !P0 ;  /* 0x000000012a00780c */ /* 0x000fc600047a1670 */
[----:B------:R-:W-:Y:S01]  /*2420*/  @!P2 IMAD R13, R24, R30, R7 ;  /* 0x0000001e180da224 */ /* 0x000fe200078e0207 */
[----:B------:R-:W-:Y:S01]  /*2430*/  IADD3 R2, P3, P4, R12, R40, R2 ;  /* 0x000000280c027210 */ /* 0x000fe20007c7e002 */
[----:B------:R-:W-:-:S03]  /*2440*/  IMAD.IADD R4, R21, 0x1, R3 ;  /* 0x0000000115047824 */ /* 0x000fc600078e0203 */
[----:B------:R1:W-:Y:S02]  /*2450*/  @!P2 STG.E.U8 desc[UR38][R8.64], R13 ;  /* 0x0000000d0800a986 */ /* 0x0003e4000c101126 */
[----:B------:R-:W-:Y:S01]  /*2460*/  IADD3.X R3, R5, R41, R4, P3, P4 ;  /* 0x0000002905037210 */ /* 0x000fe20001fe8404 */
[----:B------:R-:W-:Y:S06]  /*2470*/  @P1 BRA `(.L_x_34) ;  /* 0x00000000000c1947 */ /* 0x000fec0003800000 */
[----:B------:R-:W2:Y:S02]  /*2480*/  LDG.E.U8 R38, desc[UR38][R14.64+0x1] ;  /* 0x000001260e267981 */ /* 0x000ea4000c1e1100 */
[----:B--2---:R-:W-:-:S05]  /*2490*/  PRMT R4, R38, 0x8880, RZ ;  /* 0x0000888026047816 */ /* 0x004fca00000000ff */
[----:B------:R-:W-:-:S07]  /*24a0*/  IMAD R7, R4, R31, RZ ;  /* 0x0000001f04077224 */ /* 0x000fce00078e02ff */
.L_x_34:
[----:B------:R-:W-:Y:S05]  /*24b0*/  BSYNC B1 ;  /* 0x0000000000017941 */ /* 0x000fea0003800000 */
.L_x_33:
[----:B------:R-:W-:Y:S01]  /*24c0*/  @!P1 IMAD R25, R25, R30, R7 ;  /* 0x0000001e19199224 */ /* 0x000fe200078e0207 */
[----:B------:R-:W-:Y:S04]  /*24d0*/  BSSY B1, `(.L_x_35) ;  /* 0x0000006000017945 */ /* 0x000fe80003800000 */
[----:B------:R2:W-:Y:S01]  /*24e0*/  @!P1 STG.E.U8 desc[UR38][R8.64+0x1], R25 ;  /* 0x0000011908009986 */ /* 0x0005e2000c101126 */
[----:B------:R-:W-:Y:S05]  /*24f0*/  @P5 BRA `(.L_x_36) ;  /* 0x00000000000c5947 */ /* 0x000fea0003800000 */
[----:B------:R-:W3:Y:S02]  /*2500*/  LDG.E.U8 R38, desc[UR38][R2.64] ;  /* 0x0000002602267981 */ /* 0x000ee4000c1e1100 */
[----:B---3--:R-:W-:-:S05]  /*2510*/  PRMT R4, R38, 0x8880, RZ ;  /* 0x0000888026047816 */ /* 0x008fca00000000ff */
[----:B------:R-:W-:-:S07]  /*2520*/  IMAD R7, R4, R31, RZ ;  /* 0x0000001f04077224 */ /* 0x000fce00078e02ff */
.L_x_36:
[----:B------:R-:W-:Y:S05]  /*2530*/  BSYNC B1 ;  /* 0x0000000000017941 */ /* 0x000fea0003800000 */
.L_x_35:
[----:B------:R-:W-:Y:S01]  /*2540*/  @!P5 IMAD R5, R26, R30, R7 ;  /* 0x0000001e1a05d224 */ /* 0x000fe200078e0207 */
[----:B------:R-:W-:Y:S01]  /*2550*/  ISETP.LT.OR P0, PT, R42, 0x2, !P0 ;  /* 0x000000022a00780c */ /* 0x000fe20004701670 */
[----:B------:R-:W-:Y:S03]  /*2560*/  BSSY B1, `(.L_x_37) ;  /* 0x0000006000017945 */ /* 0x000fe60003800000 */
[----:B------:R3:W-:Y:S09]  /*2570*/  @!P5 STG.E.U8 desc[UR38][R10.64], R5 ;  /* 0x000000050a00d986 */ /* 0x0007f2000c101126 */
[----:B------:R-:W-:Y:S05]  /*2580*/  @P0 BRA `(.L_x_38) ;  /* 0x00000000000c0947 */ /* 0x000fea0003800000 */
[----:B------:R-:W4:Y:S02]  /*2590*/  LDG.E.U8 R38, desc[UR38][R2.64+0x1] ;  /* 0x0000012602267981 */ /* 0x000f24000c1e1100 */
[----:B----4-:R-:W-:-:S05]  /*25a0*/  PRMT R4, R38, 0x8880, RZ ;  /* 0x0000888026047816 */ /* 0x010fca00000000ff */
[----:B------:R-:W-:-:S07]  /*25b0*/  IMAD R7, R4, R31, RZ ;  /* 0x0000001f04077224 */ /* 0x000fce00078e02ff */
.L_x_38:
[----:B------:R-:W-:Y:S05]  /*25c0*/  BSYNC B1 ;  /* 0x0000000000017941 */ /* 0x000fea0003800000 */
.L_x_37:
[----:B------:R-:W-:Y:S01]  /*25d0*/  IMAD R7, R27, R30, R7 ;  /* 0x0000001e1b077224 */ /* 0x000fe200078e0207 */
[----:B------:R-:W-:Y:S06]  /*25e0*/  @P0 BRA `(.L_x_39) ;  /* 0x0000000000400947 */ /* 0x000fec0003800000 */
[----:B------:R4:W-:Y:S01]  /*25f0*/  STG.E.U8 desc[UR38][R10.64+0x1], R7 ;  /* 0x000001070a007986 */ /* 0x0009e2000c101126 */
[----:B------:R-:W-:Y:S05]  /*2600*/  BRA `(.L_x_39) ;  /* 0x0000000000387947 */ /* 0x000fea0003800000 */
.L_x_30:
[C---:B------:R-:W-:Y:S02]  /*2610*/  ISETP.GE.AND P0, PT, R20.reuse, 0x1, PT ;  /* 0x000000011400780c */ /* 0x040fe40003f06270 */
[----:B------:R-:W-:Y:S02]  /*2620*/  ISETP.GE.AND P1, PT, R20, 0x9, PT ;  /* 0x000000091400780c */ /* 0x000fe40003f26270 */
[C---:B------:R-:W-:Y:S02]  /*2630*/  ISETP.LT.OR P2, PT, R42.reuse, 0x1, !P0 ;  /* 0x000000012a00780c */ /* 0x040fe40004741670 */
[C---:B------:R-:W-:Y:S02]  /*2640*/  ISETP.LT.OR P0, PT, R42.reuse, 0x2, !P0 ;  /* 0x000000022a00780c */ /* 0x040fe40004701670 */
[C---:B------:R-:W-:Y:S02]  /*2650*/  ISETP.LT.OR P3, PT, R42.reuse, 0x1, !P1 ;  /* 0x000000012a00780c */ /* 0x040fe40004f61670 */
[----:B------:R-:W-:-:S07]  /*2660*/  ISETP.LT.OR P1, PT, R42, 0x2, !P1 ;  /* 0x000000022a00780c */ /* 0x000fce0004f21670 */
[-C--:B------:R-:W-:Y:S02]  /*2670*/  @!P2 IMAD R3, R24, R30.reuse, RZ ;  /* 0x0000001e1803a224 */ /* 0x080fe400078e02ff */
[-C--:B------:R-:W-:Y:S02]  /*2680*/  @!P0 IMAD R25, R25, R30.reuse, RZ ;  /* 0x0000001e19198224 */ /* 0x080fe400078e02ff */
[-C--:B------:R-:W-:Y:S01]  /*2690*/  @!P3 IMAD R5, R26, R30.reuse, RZ ;  /* 0x0000001e1a05b224 */ /* 0x080fe200078e02ff */
[----:B------:R0:W-:Y:S01]  /*26a0*/  @!P2 STG.E.U8 desc[UR38][R8.64], R3 ;  /* 0x000000030800a986 */ /* 0x0001e2000c101126 */
[----:B------:R-:W-:-:S03]  /*26b0*/  @!P1 IMAD R27, R27, R30, RZ ;  /* 0x0000001e1b1b9224 */ /* 0x000fc600078e02ff */
[----:B------:R0:W-:Y:S04]  /*26c0*/  @!P0 STG.E.U8 desc[UR38][R8.64+0x1], R25 ;  /* 0x0000011908008986 */ /* 0x0001e8000c101126 */
[----:B------:R0:W-:Y:S04]  /*26d0*/  @!P3 STG.E.U8 desc[UR38][R10.64], R5 ;  /* 0x000000050a00b986 */ /* 0x0001e8000c101126 */
[----:B------:R0:W-:Y:S02]  /*26e0*/  @!P1 STG.E.U8 desc[UR38][R10.64+0x1], R27 ;  /* 0x0000011b0a009986 */ /* 0x0001e4000c101126 */
.L_x_39:
[----:B------:R-:W-:Y:S05]  /*26f0*/  BSYNC B0 ;  /* 0x0000000000007941 */ /* 0x000fea0003800000 */
.L_x_29:
[----:B------:R-:W-:Y:S01]  /*2700*/  IADD3 R16, P0, R16, UR36, RZ ;  /* 0x0000002410107c10 */ /* 0x000fe2000ff1e0ff */
[----:B------:R-:W-:Y:S01]  /*2710*/  ULDC.64 UR4, c[0x0][0x650] ;  /* 0x0001940000047ab9 */ /* 0x000fe20000000a00 */
[----:B------:R-:W-:Y:S01]  /*2720*/  PRMT R2, RZ, 0x7610, R2 ;  /* 0x00007610ff027816 */ /* 0x000fe20000000002 */
[----:B------:R-:W-:Y:S01]  /*2730*/  IMAD.MOV.U32 R32, RZ, RZ, -0x1 ;  /* 0xffffffffff207424 */ /* 0x000fe200078e00ff */
[----:B------:R-:W-:Y:S01]  /*2740*/  IADD3.X R17, R17, UR42, RZ, P0, !PT ;  /* 0x0000002a11117c10 */ /* 0x000fe200087fe4ff */
[----:B------:R-:W-:Y:S01]  /*2750*/  IMAD.MOV.U32 R35, RZ, RZ, -0x1 ;  /* 0xffffffffff237424 */ /* 0x000fe200078e00ff */
[----:B------:R-:W-:-:S04]  /*2760*/  ISETP.GE.U32.AND P0, PT, R16, UR4, PT ;  /* 0x0000000410007c0c */ /* 0x000fc8000bf06070 */
[----:B------:R-:W-:-:S13]  /*2770*/  ISETP.GE.U32.AND.EX P0, PT, R17, UR5, PT, P0 ;  /* 0x0000000511007c0c */ /* 0x000fda000bf06100 */
[----:B------:R-:W-:Y:S05]  /*2780*/  @P0 BRA `(.L_x_40) ;  /* 0x00000004004c0947 */ /* 0x000fea0003800000 */
[----:B012---:R-:W0:Y:S01]  /*2790*/  LDC.64 R8, c[0x0][0x628] ;  /* 0x00018a00ff087b82 */ /* 0x007e220000000a00 */
[----:B---34-:R-:W1:Y:S01]  /*27a0*/  S2R R10, SR_CTAID.X ;  /* 0x00000000000a7919 */ /* 0x018e620000002500 */
[----:B------:R-:W-:Y:S02]  /*27b0*/  IMAD.MOV.U32 R6, RZ, RZ, R16 ;  /* 0x000000ffff067224 */ /* 0x000fe400078e0010 */
[----:B------:R-:W-:Y:S01]  /*27c0*/  IMAD.MOV.U32 R7, RZ, RZ, R17 ;  /* 0x000000ffff077224 */ /* 0x000fe200078e0011 */
[----:B------:R-:W2:Y:S03]  /*27d0*/  S2R R14, SR_CTAID.Y ;  /* 0x00000000000e7919 */ /* 0x000ea60000002600 */
[----:B------:R-:W3:Y:S08]  /*27e0*/  LDC R0, c[0x0][0x630] ;  /* 0x00018c00ff007b82 */ /* 0x000ef00000000800 */
[----:B------:R-:W4:Y:S01]  /*27f0*/  LDC.64 R12, c[0x0][0x620] ;  /* 0x00018800ff0c7b82 */ /* 0x000f220000000a00 */
[----:B0-----:R-:W-:-:S04]  /*2800*/  ISETP.NE.U32.AND P0, PT, R8, RZ, PT ;  /* 0x000000ff0800720c */ /* 0x001fc80003f05070 */
[----:B------:R-:W-:-:S13]  /*2810*/  ISETP.NE.AND.EX P0, PT, R9, RZ, PT, P0 ;  /* 0x000000ff0900720c */ /* 0x000fda0003f05300 */
[----:B-1234-:R-:W-:Y:S05]  /*2820*/  @!P0 BRA `(.L_x_41) ;  /* 0x0000000000288947 */ /* 0x01efea0003800000 */
        /* <DEDUP_REMOVED lines=10> */
.L_x_41:
[-CC-:B------:R-:W-:Y:S01]  /*28d0*/  SHF.R.U64 R35, R6, R0.reuse, R7.reuse ;  /* 0x0000000006237219 */ /* 0x180fe20000001207 */
[----:B------:R-:W0:Y:S01]  /*28e0*/  LDC.64 R26, c[0x0][0x640] ;  /* 0x00019000ff1a7b82 */ /* 0x000e220000000a00 */
[----:B------:R-:W-:Y:S01]  /*28f0*/  SHF.R.U32.HI R0, RZ, R0, R7 ;  /* 0x00000000ff007219 */ /* 0x000fe20000011607 */
[----:B------:R-:W-:Y:S01]  /*2900*/  ULDC UR4, c[0x0][0x150] ;  /* 0x0000540000047ab9 */ /* 0x000fe20000000800 */
[----:B------:R-:W-:Y:S02]  /*2910*/  IADD3 R5, P0, RZ, -R35, RZ ;  /* 0x80000023ff057210 */ /* 0x000fe40007f1e0ff */
[----:B------:R-:W-:-:S03]  /*2920*/  I2FP.F32.U32 R6, R10 ;  /* 0x0000000a00067245 */ /* 0x000fc60000201000 */
[----:B------:R-:W1:Y:S01]  /*2930*/  LDC R4, c[0x0][0x618] ;  /* 0x00018600ff047b82 */ /* 0x000e620000000800 */
[----:B------:R-:W-:Y:S02]  /*2940*/  IMAD.X R3, RZ, RZ, ~R0, P0 ;  /* 0x000000ffff037224 */ /* 0x000fe400000e0e00 */
[----:B------:R-:W-:Y:S01]  /*2950*/  FMUL R6, R6, UR4 ;  /* 0x0000000406067c20 */ /* 0x000fe20008400000 */
[----:B------:R-:W-:Y:S01]  /*2960*/  ULDC UR4, c[0x0][0x154] ;  /* 0x0000550000047ab9 */ /* 0x000fe20000000800 */
[-C--:B------:R-:W-:Y:S02]  /*2970*/  IMAD R0, R3, R12.reuse, RZ ;  /* 0x0000000c03007224 */ /* 0x080fe400078e02ff */
[C---:B------:R-:W-:Y:S01]  /*2980*/  IMAD.WIDE.U32 R2, R5.reuse, R12, R16 ;  /* 0x0000000c05027225 */ /* 0x040fe200078e0010 */
[----:B------:R-:W2:Y:S01]  /*2990*/  LDC R20, c[0x0][0x608] ;  /* 0x00018200ff147b82 */ /* 0x000ea20000000800 */
[----:B------:R-:W3:Y:S02]  /*29a0*/  F2I.U32.TRUNC.NTZ R6, R6 ;  /* 0x0000000600067305 */ /* 0x000ee4000020f000 */
[----:B------:R-:W-:Y:S01]  /*29b0*/  IMAD R5, R5, R13, R0 ;  /* 0x0000000d05057224 */ /* 0x000fe200078e0200 */
[----:B------:R-:W-:-:S03]  /*29c0*/  I2FP.F32.U32 R0, R14 ;  /* 0x0000000e00007245 */ /* 0x000fc60000201000 */
[----:B------:R-:W-:Y:S01]  /*29d0*/  IMAD.IADD R3, R3, 0x1, R5 ;  /* 0x0000000103037824 */ /* 0x000fe200078e0205 */
[----:B------:R-:W4:Y:S01]  /*29e0*/  LDC R24, c[0x0][0x658] ;  /* 0x00019600ff187b82 */ /* 0x000f220000000800 */
[----:B0-----:R-:W-:-:S04]  /*29f0*/  ISETP.NE.U32.AND P0, PT, R26, RZ, PT ;  /* 0x000000ff1a00720c */ /* 0x001fc80003f05070 */
[----:B------:R-:W-:-:S03]  /*2a00*/  ISETP.NE.AND.EX P0, PT, R27, RZ, PT, P0 ;  /* 0x000000ff1b00720c */ /* 0x000fc60003f05300 */
[----:B------:R-:W0:Y:S01]  /*2a10*/  LDC R7, c[0x0][0x144] ;  /* 0x00005100ff077b82 */ /* 0x000e220000000800 */
[-CC-:B-1----:R-:W-:Y:S01]  /*2a20*/  SHF.R.U64 R8, R2, R4.reuse, R3.reuse ;  /* 0x0000000402087219 */ /* 0x182fe20000001203 */
[----:B---3--:R-:W-:Y:S01]  /*2a30*/  IMAD.MOV R6, RZ, RZ, -R6 ;  /* 0x000000ffff067224 */ /* 0x008fe200078e0a06 */
[----:B------:R-:W-:Y:S01]  /*2a40*/  SHF.R.U32.HI R3, RZ, R4, R3 ;  /* 0x00000004ff037219 */ /* 0x000fe20000011603 */
[----:B------:R-:W-:-:S04]  /*2a50*/  FMUL R4, R0, UR4 ;  /* 0x0000000400047c20 */ /* 0x000fc80008400000 */
[----:B------:R-:W1:Y:S01]  /*2a60*/  LDC R13, c[0x0][0x148] ;  /* 0x00005200ff0d7b82 */ /* 0x000e620000000800 */
[----:B------:R3:W0:Y:S01]  /*2a70*/  F2I.U32.TRUNC.NTZ R12, R4 ;  /* 0x00000004000c7305 */ /* 0x000622000020f000 */
[-CC-:B--2---:R-:W-:Y:S02]  /*2a80*/  SHF.R.U64 R0, R8, R20.reuse, R3.reuse ;  /* 0x0000001408007219 */ /* 0x184fe40000001203 */
[----:B------:R-:W-:-:S04]  /*2a90*/  SHF.R.U32.HI R3, RZ, R20, R3 ;  /* 0x00000014ff037219 */ /* 0x000fc80000011603 */
[----:B------:R-:W2:Y:S01]  /*2aa0*/  LDC R21, c[0x0][0x648] ;  /* 0x00019200ff157b82 */ /* 0x000ea20000000800 */
[-CC-:B----4-:R-:W-:Y:S02]  /*2ab0*/  SHF.R.U64 R11, R0, R24.reuse, R3.reuse ;  /* 0x00000018000b7219 */ /* 0x190fe40000001203 */
[----:B------:R-:W-:-:S03]  /*2ac0*/  SHF.R.U32.HI R3, RZ, R24, R3 ;  /* 0x00000018ff037219 */ /* 0x000fc60000011603 */
[----:B------:R-:W-:Y:S02]  /*2ad0*/  IMAD.MOV.U32 R2, RZ, RZ, R11 ;  /* 0x000000ffff027224 */ /* 0x000fe400078e000b */
[----:B------:R-:W4:Y:S01]  /*2ae0*/  LDC R25, c[0x0][0x638] ;  /* 0x00018e00ff197b82 */ /* 0x000f220000000800 */
[----:B0-----:R-:W-:-:S07]  /*2af0*/  IMAD R15, R7, R6, R10 ;  /* 0x00000006070f7224 */ /* 0x001fce00078e020a */
[----:B------:R-:W0:Y:S08]  /*2b00*/  LDC R32, c[0x0][0x610] ;  /* 0x00018400ff207b82 */ /* 0x000e300000000800 */
[----:B------:R-:W0:Y:S01]  /*2b10*/  LDC R33, c[0x0][0x600] ;  /* 0x00018000ff217b82 */ /* 0x000e220000000800 */
[----:B-123--:R-:W-:Y:S05]  /*2b20*/  @!P0 BRA `(.L_x_42) ;  /* 0x0000000000288947 */ /* 0x00efea0003800000 */
[----:B------:R-:W1:Y:S02]  /*2b30*/  LDC R2, c[0x0][0x64c] ;  /* 0x00019300ff027b82 */ /* 0x000e640000000800 */
[----:B-1----:R-:W-:-:S05]  /*2b40*/  IADD3 R7, P0, R11, R2, RZ ;  /* 0x000000020b077210 */ /* 0x002fca0007f1e0ff */
        /* <DEDUP_REMOVED lines=8> */
.L_x_42:
[----:B------:R-:W-:Y:S01]  /*2bd0*/  ISETP.NE.AND P0, PT, R19, 0x1, PT ;  /* 0x000000011300780c */ /* 0x000fe20003f05270 */
[----:B------:R-:W-:Y:S01]  /*2be0*/  IMAD.MOV R12, RZ, RZ, -R12 ;  /* 0x000000ffff0c7224 */ /* 0x000fe200078e0a0c */
[----:B------:R-:W-:Y:S01]  /*2bf0*/  SHF.R.U64 R3, R2, R21, R3 ;  /* 0x0000001502037219 */ /* 0x000fe20000001203 */
[----:B------:R-:W-:Y:S01]  /*2c00*/  IMAD.MOV.U32 R4, RZ, RZ, 0x1 ;  /* 0x00000001ff047424 */ /* 0x000fe200078e00ff */
[----:B------:R-:W-:-:S03]  /*2c10*/  LOP3.LUT R0, R0, R45, RZ, 0xc0, !PT ;  /* 0x0000002d00007212 */ /* 0x000fc600078ec0ff */
[----:B------:R-:W-:Y:S02]  /*2c20*/  IMAD.MOV R2, RZ, RZ, -R3 ;  /* 0x000000ffff027224 */ /* 0x000fe400078e0a03 */
[----:B------:R-:W-:Y:S01]  /*2c30*/  IMAD R0, R44, R3, R0 ;  /* 0x000000032c007224 */ /* 0x000fe200078e0200 */
[----:B------:R-:W-:Y:S01]  /*2c40*/  LOP3.LUT R3, R8, R43, RZ, 0xc0, !PT ;  /* 0x0000002b08037212 */ /* 0x000fe200078ec0ff */
[----:B----4-:R-:W-:Y:S02]  /*2c50*/  IMAD R2, R2, R25, R11 ;  /* 0x0000001902027224 */ /* 0x010fe400078e020b */
[----:B------:R-:W-:Y:S02]  /*2c60*/  @P0 IMAD R15, R13, R12, R14 ;  /* 0x0000000c0d0f0224 */ /* 0x000fe400078e020e */
[----:B0-----:R-:W-:Y:S01]  /*2c70*/  IMAD R3, R2, R33, R3 ;  /* 0x0000002102037224 */ /* 0x001fe200078e0203 */
[----:B------:R-:W-:Y:S01]  /*2c80*/  PRMT R2, R4, 0x7610, R2 ;  /* 0x0000761004027816 */ /* 0x000fe20000000002 */
[----:B------:R-:W-:-:S05]  /*2c90*/  IMAD R0, R0, R32, R15 ;  /* 0x0000002000007224 */ /* 0x000fca00078e020f */
[----:B------:R-:W-:Y:S02]  /*2ca0*/  SEL R32, R3, R0, !P0 ;  /* 0x0000000003207207 */ /* 0x000fe40004000000 */
[----:B------:R-:W-:-:S07]  /*2cb0*/  SEL R0, R0, R3, !P0 ;  /* 0x0000000300007207 */ /* 0x000fce0004000000 */
.L_x_40:
[----:B------:R-:W-:Y:S01]  /*2cc0*/  UIMAD.WIDE.U32 UR4, UR41, 0x3521cfb3, URZ ;  /* 0x3521cfb3290478a5 */ /* 0x000fe2000f8e003f */
[----:B------:R-:W-:Y:S01]  /*2cd0*/  LOP3.LUT P0, RZ, R2, 0xff, RZ, 0xc0, !PT ;  /* 0x000000ff02ff7812 */ /* 0x000fe2000780c0ff */
[----:B------:R-:W-:Y:S02]  /*2ce0*/  IMAD.MOV.U32 R33, RZ, RZ, R0 ;  /* 0x000000ffff217224 */ /* 0x000fe400078e0000 */
[----:B------:R-:W-:-:S04]  /*2cf0*/  UIADD3 UR4, UR41, -UR5, URZ ;  /* 0x8000000529047290 */ /* 0x000fc8000fffe03f */
[----:B------:R-:W-:-:S04]  /*2d00*/  ULEA.HI UR4, UR4, UR5, URZ, 0x1f ;  /* 0x0000000504047291 */ /* 0x000fc8000f8ff83f */
[----:B------:R-:W-:-:S04]  /*2d10*/  USHF.R.U32.HI UR4, URZ, 0x5, UR4 ;  /* 0x000000053f047899 */ /* 0x000fc80008011604 */
[----:B------:R-:W-:Y:S01]  /*2d20*/  UIMAD UR41, UR4, -0x35, UR41 ;  /* 0xffffffcb042978a4 */ /* 0x000fe2000f8e0229 */
[----:B------:R-:W-:Y:S11]  /*2d30*/  @P0 BRA `(.L_x_43) ;  /* 0xffffffe800b00947 */ /* 0x000ff6000383ffff */
[----:B------:R-:W-:Y:S05]  /*2d40*/  EXIT ;  /* 0x000000000000794d */ /* 0x000fea0003800000 */
.L_x_4:
        /* <DEDUP_REMOVED lines=26> */
.L_x_45:
        /* <DEDUP_REMOVED lines=14> */
[----:B------:R-:W-:Y:S02]  /*2fd0*/  IMAD R5, R7, R23, R10 ;  /* 0x0000001707057224 */ /* 0x000fe400078e020a */
[----:B------:R-:W-:Y:S02]  /*2fe0*/  IMAD.MOV.U32 R10, RZ, RZ, 0x1 ;  /* 0x00000001ff0a7424 */ /* 0x000fe400078e00ff */
[----:B------:R-:W-:Y:S01]  /*2ff0*/  IMAD.IADD R5, R9, 0x1, R5 ;  /* 0x0000000109057824 */ /* 0x000fe200078e0205 */
[----:B------:R-:W4:Y:S04]  /*3000*/  LDC R20, c[0x0][0x608] ;  /* 0x00018200ff147b82 */ /* 0x000f280000000800 */
[----:B0-----:R-:W-:-:S02]  /*3010*/  SHF.R.U64 R12, R8, R24, R5 ;  /* 0x00000018080c7219 */ /* 0x001fc40000001205 */
        /* <DEDUP_REMOVED lines=8> */
[----:B--2---:R-:W-:Y:S01]  /*30a0*/  IMAD R24, R13, R7, R4 ;  /* 0x000000070d187224 */ /* 0x004fe200078e0204 */
[----:B------:R2:W3:Y:S06]  /*30b0*/  F2I.U32.TRUNC.NTZ R21, R8 ;  /* 0x0000000800157305 */ /* 0x0004ec000020f000 */
[----:B------:R-:W1:Y:S01]  /*30c0*/  LDC R22, c[0x0][0x600] ;  /* 0x00018000ff167b82 */ /* 0x000e620000000800 */
[-CC-:B----4-:R-:W-:Y:S02]  /*30d0*/  SHF.R.U64 R15, R12, R20.reuse, R5.reuse ;  /* 0x000000140c0f7219 */ /* 0x190fe40000001205 */
[----:B------:R-:W-:Y:S01]  /*30e0*/  SHF.R.U32.HI R4, RZ, R20, R5 ;  /* 0x00000014ff047219 */ /* 0x000fe20000011605 */
[----:B------:R-:W-:-:S04]  /*30f0*/  IMAD.MOV.U32 R20, RZ, RZ, -0x1 ;  /* 0xffffffffff147424 */ /* 0x000fc800078e00ff */
[----:B------:R-:W4:Y:S01]  /*3100*/  LDC R28, c[0x0][0x648] ;  /* 0x00019200ff1c7b82 */ /* 0x000f220000000800 */
[-C--:B0-----:R-:W-:Y:S02]  /*3110*/  SHF.L.U32 R7, R20, R25.reuse, RZ ;  /* 0x0000001914077219 */ /* 0x081fe400000006ff */
[-CC-:B------:R-:W-:Y:S02]  /*3120*/  SHF.R.U64 R20, R15, R25.reuse, R4.reuse ;  /* 0x000000190f147219 */ /* 0x180fe40000001204 */
[-C--:B------:R-:W-:Y:S02]  /*3130*/  SHF.R.U32.HI R5, RZ, R25.reuse, R4 ;  /* 0x00000019ff057219 */ /* 0x080fe40000011604 */
[----:B------:R-:W-:Y:S01]  /*3140*/  SHF.L.U32 R25, R10, R25, RZ ;  /* 0x000000190a197219 */ /* 0x000fe200000006ff */
[----:B------:R-:W0:Y:S01]  /*3150*/  LDC R29, c[0x0][0x638] ;  /* 0x00018e00ff1d7b82 */ /* 0x000e220000000800 */
[----:B------:R-:W-:Y:S01]  /*3160*/  LOP3.LUT R30, RZ, R7, RZ, 0x33, !PT ;  /* 0x00000007ff1e7212 */ /* 0x000fe200078e33ff */
[----:B------:R-:W-:-:S06]  /*3170*/  IMAD.MOV.U32 R4, RZ, RZ, R20 ;  /* 0x000000ffff047224 */ /* 0x000fcc00078e0014 */
[----:B------:R-:W0:Y:S01]  /*3180*/  LDC R31, c[0x0][0x610] ;  /* 0x00018400ff1f7b82 */ /* 0x000e220000000800 */
[----:B--23--:R-:W-:Y:S05]  /*3190*/  @!P0 BRA `(.L_x_46) ;  /* 0x0000000000288947 */ /* 0x00cfea0003800000 */
[----:B------:R-:W2:Y:S02]  /*31a0*/  LDC R7, c[0x0][0x64c] ;  /* 0x00019300ff077b82 */ /* 0x000ea40000000800 */
[----:B--2---:R-:W-:-:S05]  /*31b0*/  IADD3 R7, P0, R20, R7, RZ ;  /* 0x0000000714077210 */ /* 0x004fca0007f1e0ff */
        /* <DEDUP_REMOVED lines=8> */
.L_x_46:
[----:B------:R-:W-:Y:S01]  /*3240*/  ISETP.NE.AND P0, PT, R19, 0x1, PT ;  /* 0x000000011300780c */ /* 0x000fe20003f05270 */
[----:B-1----:R-:W-:Y:S01]  /*3250*/  VIADD R9, R22, 0xffffffff ;  /* 0xffffffff16097836 */ /* 0x002fe20000000000 */
[----:B----4-:R-:W-:Y:S01]  /*3260*/  SHF.R.U64 R5, R4, R28, R5 ;  /* 0x0000001c04057219 */ /* 0x010fe20000001205 */
[----:B------:R-:W-:Y:S01]  /*3270*/  IMAD.MOV R21, RZ, RZ, -R21 ;  /* 0x000000ffff157224 */ /* 0x000fe200078e0a15 */
[----:B------:R-:W-:Y:S01]  /*3280*/  LOP3.LUT R4, R15, R30, RZ, 0xc0, !PT ;  /* 0x0000001e0f047212 */ /* 0x000fe200078ec0ff */
[----:B------:R-:W-:Y:S02]  /*3290*/  IMAD.MOV.U32 R8, RZ, RZ, 0x1 ;  /* 0x00000001ff087424 */ /* 0x000fe400078e00ff */
[----:B------:R-:W-:Y:S02]  /*32a0*/  IMAD.MOV R7, RZ, RZ, -R5 ;  /* 0x000000ffff077224 */ /* 0x000fe400078e0a05 */
[----:B------:R-:W-:Y:S01]  /*32b0*/  IMAD R13, R25, R5, R4 ;  /* 0x00000005190d7224 */ /* 0x000fe200078e0204 */
[----:B------:R-:W-:Y:S01]  /*32c0*/  LOP3.LUT R5, R12, R9, RZ, 0xc0, !PT ;  /* 0x000000090c057212 */ /* 0x000fe200078ec0ff */
[----:B0-----:R-:W-:-:S02]  /*32d0*/  IMAD R4, R7, R29, R20 ;  /* 0x0000001d07047224 */ /* 0x001fc400078e0214 */
[----:B------:R-:W-:Y:S02]  /*32e0*/  @P0 IMAD R24, R23, R21, R6 ;  /* 0x0000001517180224 */ /* 0x000fe400078e0206 */
[----:B------:R-:W-:Y:S02]  /*32f0*/  IMAD R4, R4, R22, R5 ;  /* 0x0000001604047224 */ /* 0x000fe400078e0205 */
[----:B------:R-:W-:Y:S02]  /*3300*/  IMAD R13, R13, R31, R24 ;  /* 0x0000001f0d0d7224 */ /* 0x000fe400078e0218 */
[----:B------:R-:W-:-:S03]  /*3310*/  IMAD.MOV.U32 R7, RZ, RZ, R14 ;  /* 0x000000ffff077224 */ /* 0x000fc600078e000e */
[----:B------:R-:W-:Y:S02]  /*3320*/  SEL R20, R4, R13, !P0 ;  /* 0x0000000d04147207 */ /* 0x000fe40004000000 */
[----:B------:R-:W-:-:S07]  /*3330*/  SEL R13, R13, R4, !P0 ;  /* 0x000000040d0d7207 */ /* 0x000fce0004000000 */
.L_x_44:
[----:B------:R-:W-:-:S08]  /*3340*/  NOP ;  /* 0x0000000000007918 */ /* 0x000fd00000000000 */
[----:B------:R-:W0:-:S00]  /*3350*/  USETMAXREG.DEALLOC.CTAPOOL 0x28 ;  /* 0x00000028000079c8 */ /* 0x000e0000080e0500 */
[----:B0-----:R-:W-:-:S13]  /*3360*/  ISETP.NE.AND P0, PT, R0, RZ, PT ;  /* 0x000000ff0000720c */ /* 0x001fda0003f05270 */
[----:B------:R-:W-:Y:S05]  /*3370*/  @P0 EXIT ;  /* 0x000000000000094d */ /* 0x000fea0003800000 */
[----:B------:R-:W-:Y:S01]  /*3380*/  LOP3.LUT P0, RZ, R8, 0xff, RZ, 0xc0, !PT ;  /* 0x000000ff08ff7812 */ /* 0x000fe2000780c0ff */
[----:B------:R-:W-:Y:S02]  /*3390*/  IMAD.MOV.U32 R0, RZ, RZ, 0x1 ;  /* 0x00000001ff007424 */ /* 0x000fe400078e00ff */
[----:B------:R-:W-:-:S10]  /*33a0*/  IMAD.MOV.U32 R11, RZ, RZ, RZ ;  /* 0x000000ffff0b7224 */ /* 0x000fd400078e00ff */
[----:B------:R-:W-:Y:S05]  /*33b0*/  @!P0 BRA `(.L_x_47) ;  /* 0x0000000c002c8947 */ /* 0x000fea0003800000 */
[----:B------:R-:W0:Y:S01]  /*33c0*/  LDC R0, c[0x0][0x28c] ;  /* 0x0000a300ff007b82 */ /* 0x000e220000000800 */
[----:B------:R-:W-:Y:S01]  /*33d0*/  LOP3.LUT P0, RZ, R2, 0x1f, RZ, 0xc0, !PT ;  /* 0x0000001f02ff7812 */ /* 0x000fe2000780c0ff */
[----:B------:R-:W-:Y:S01]  /*33e0*/  ULDC UR5, c[0x0][0x658] ;  /* 0x0001960000057ab9 */ /* 0x000fe20000000800 */
[----:B------:R-:W-:Y:S01]  /*33f0*/  UMOV UR6, 0xffffffff ;  /* 0xffffffff00067882 */ /* 0x000fe20000000000 */
[----:B------:R-:W-:Y:S01]  /*3400*/  BSSY B0, `(.L_x_47) ;  /* 0x00000c6000007945 */ /* 0x000fe20003800000 */
[----:B------:R-:W-:Y:S01]  /*3410*/  USHF.L.U32 UR6, UR6, UR5, URZ ;  /* 0x0000000506067299 */ /* 0x000fe2000800063f */
[C---:B------:R-:W-:Y:S01]  /*3420*/  ISETP.NE.AND P2, PT, R3.reuse, RZ, PT ;  /* 0x000000ff0300720c */ /* 0x040fe20003f45270 */
[----:B------:R-:W-:Y:S01]  /*3430*/  IMAD.MOV.U32 R12, RZ, RZ, 0x1 ;  /* 0x00000001ff0c7424 */ /* 0x000fe200078e00ff */
[----:B------:R-:W-:Y:S01]  /*3440*/  ISETP.NE.OR P0, PT, R3, RZ, !P0 ;  /* 0x000000ff0300720c */ /* 0x000fe20004705670 */
[----:B------:R-:W-:Y:S01]  /*3450*/  IMAD.MOV.U32 R11, RZ, RZ, RZ ;  /* 0x000000ffff0b7224 */ /* 0x000fe200078e00ff */
[----:B------:R-:W-:Y:S01]  /*3460*/  LOP3.LUT R10, R18, 0x2, RZ, 0xfc, !PT ;  /* 0x00000002120a7812 */ /* 0x000fe200078efcff */
[----:B------:R-:W-:Y:S01]  /*3470*/  ULDC UR4, c[0x0][0x600] ;  /* 0x0001800000047ab9 */ /* 0x000fe20000000800 */
[----:B------:R-:W-:Y:S01]  /*3480*/  UMOV UR7, 0x1 ;  /* 0x0000000100077882 */ /* 0x000fe20000000000 */
[----:B------:R-:W-:-:S02]  /*3490*/  UIADD3 UR15, UR4, -0x1, URZ ;  /* 0xffffffff040f7890 */ /* 0x000fc4000fffe03f */
[----:B------:R-:W-:Y:S02]  /*34a0*/  USHF.L.U32 UR17, UR7, UR5, URZ ;  /* 0x0000000507117299 */ /* 0x000fe4000800063f */
[----:B------:R-:W-:Y:S01]  /*34b0*/  ULOP3.LUT UR16, URZ, UR6, URZ, 0x33, !UPT ;  /* 0x000000063f107292 */ /* 0x000fe2000f8e333f */
[----:B------:R-:W-:Y:S01]  /*34c0*/  ULDC.64 UR20, c[0x0][0x198] ;  /* 0x0000660000147ab9 */ /* 0x000fe20000000a00 */
[----:B0-----:R-:W-:-:S05]  /*34d0*/  VIADD R0, R0, 0x1f ;  /* 0x0000001f00007836 */ /* 0x001fca0000000000 */
[----:B------:R-:W-:-:S04]  /*34e0*/  SHF.R.S32.HI R5, RZ, 0x1f, R0 ;  /* 0x0000001fff057819 */ /* 0x000fc80000011400 */
[----:B------:R-:W-:Y:S01]  /*34f0*/  LEA.HI R5, R5, R0, RZ, 0x5 ;  /* 0x0000000005057211 */ /* 0x000fe200078f28ff */
[----:B------:R-:W-:-:S03]  /*3500*/  IMAD.MOV.U32 R0, RZ, RZ, 0x1 ;  /* 0x00000001ff007424 */ /* 0x000fc600078e00ff */
[----:B------:R-:W-:-:S05]  /*3510*/  SHF.R.S32.HI R8, RZ, 0x5, R5 ;  /* 0x00000005ff087819 */ /* 0x000fca0000011405 */
[----:B------:R-:W-:-:S07]  /*3520*/  VIADD R9, R8, 0x1 ;  /* 0x0000000108097836 */ /* 0x000fce0000000000 */
.L_x_59:
[----:B------:R-:W-:-:S03]  /*3530*/  UMOV UR4, 0xffffffff ;  /* 0xffffffff00047882 */ /* 0x000fc60000000000 */
[----:B------:R-:W-:Y:S05]  /*3540*/  BRA.DIV UR4, `(.L_x_48) ;  /* 0x0000002a04987947 */ /* 0x000fea000b800000 */
[----:B------:R-:W-:-:S13]  /*3550*/  ELECT P6, URZ, PT ;  /* 0x00000000003f782f */ /* 0x000fda00038c0000 */
.L_x_119:
[----:B------:R-:W0:Y:S01]  /*3560*/  LDC R2, c[0x0][0x28c] ;  /* 0x0000a300ff027b82 */ /* 0x000e220000000800 */
[----:B------:R-:W-:Y:S01]  /*3570*/  BSSY B1, `(.L_x_49) ;  /* 0x0000037000017945 */ /* 0x000fe20003800000 */
[----:B0-----:R-:W-:-:S13]  /*3580*/  ISETP.LT.OR P6, PT, R2, 0x1, !P6 ;  /* 0x000000010200780c */ /* 0x001fda00077c1670 */
[----:B------:R-:W-:Y:S05]  /*3590*/  @P6 BRA `(.L_x_50) ;  /* 0x0000000000d06947 */ /* 0x000fea0003800000 */
[----:B------:R-:W-:Y:S02]  /*35a0*/  IMAD.SHL.U32 R20, R20, 0x8, RZ ;  /* 0x0000000814147824 */ /* 0x000fe400078e00ff */
[----:B------:R-:W-:Y:S02]  /*35b0*/  IMAD.SHL.U32 R13, R13, 0x80, RZ ;  /* 0x000000800d0d7824 */ /* 0x000fe400078e00ff */
[----:B------:R-:W-:Y:S02]  /*35c0*/  IMAD.MOV.U32 R21, RZ, RZ, RZ ;  /* 0x000000ffff157224 */ /* 0x000fe400078e00ff */
[----:B------:R-:W-:Y:S02]  /*35d0*/  IMAD.MOV.U32 R2, RZ, RZ, R9 ;  /* 0x000000ffff027224 */ /* 0x000fe400078e0009 */
[----:B------:R-:W-:Y:S02]  /*35e0*/  IMAD.MOV.U32 R3, RZ, RZ, R0 ;  /* 0x000000ffff037224 */ /* 0x000fe400078e0000 */
[----:B------:R-:W-:-:S07]  /*35f0*/  IMAD.MOV.U32 R4, RZ, RZ, R11 ;  /* 0x000000ffff047224 */ /* 0x000fce00078e000b */
.L_x_54:
[----:B------:R-:W0:Y:S01]  /*3600*/  S2R R6, SR_CgaCtaId ;  /* 0x0000000000067919 */ /* 0x000e220000008800 */
[----:B------:R-:W-:-:S04]  /*3610*/  MOV R5, 0x400 ;  /* 0x0000040000057802 */ /* 0x000fc80000000f00 */
[----:B0-----:R-:W-:Y:S02]  /*3620*/  LEA R15, R6, R5, 0x18 ;  /* 0x00000005060f7211 */ /* 0x001fe400078ec0ff */
[----:B------:R-:W-:Y:S01]  /*3630*/  SHF.L.U32 R5, R3, 0x1f, RZ ;  /* 0x0000001f03057819 */ /* 0x000fe200000006ff */
[----:B------:R-:W0:Y:S02]  /*3640*/  @!P2 LDC R6, c[0x0][0x500] ;  /* 0x00014000ff06ab82 */ /* 0x000e240000000800 */
[----:B------:R-:W-:-:S04]  /*3650*/  IMAD R14, R4, 0x8, R15 ;  /* 0x00000008040e7824 */ /* 0x000fc800078e020f */
[----:B------:R-:W1:Y:S02]  /*3660*/  SYNCS.PHASECHK.TRANS64.TRYWAIT P1, [R14+URZ+0x1a8], R5 ;  /* 0x0001a8050e0075a7 */ /* 0x000e64000802017f */
[----:B-1----:R-:W-:Y:S05]  /*3670*/  @!P1 BRA `(.L_x_51) ;  /* 0x00000028006c9947 */ /* 0x002fea0003800000 */
.L_x_120:
[----:B-1----:R-:W-:Y:S01]  /*3680*/  PRMT R5, R10, 0x9910, RZ ;  /* 0x000099100a057816 */ /* 0x002fe200000000ff */
[----:B0-----:R0:W-:Y:S03]  /*3690*/  @!P2 SYNCS.ARRIVE.TRANS64 RZ, [R14+URZ], R6 ;  /* 0x000000060effa9a7 */ /* 0x0011e6000800003f */
[----:B------:R-:W-:-:S13]  /*36a0*/  ISETP.NE.AND P1, PT, R5, 0x2, PT ;  /* 0x000000020500780c */ /* 0x000fda0003f25270 */
[----:B0-----:R-:W-:Y:S05]  /*36b0*/  @P1 BRA `(.L_x_52) ;  /* 0x0000000000041947 */ /* 0x001fea0003800000 */
[----:B------:R-:W-:Y:S01]  /*36c0*/  BPT.TRAP 0x1 ;  /* 0x000000040000795c */ /* 0x000fe20000300000 */
.L_x_52:
[----:B------:R-:W-:Y:S05]  /*36d0*/  @P0 BRA `(.L_x_53) ;  /* 0x0000000000040947 */ /* 0x000fea0003800000 */
[----:B------:R-:W-:Y:S01]  /*36e0*/  BPT.TRAP 0x1 ;  /* 0x000000040000795c */ /* 0x000fe20000300000 */
.L_x_53:
[--C-:B------:R-:W-:Y:S01]  /*36f0*/  IMAD R5, R4, 0x1000, R15.reuse ;  /* 0x0000100004057824 */ /* 0x100fe200078e020f */
[----:B------:R-:W-:Y:S01]  /*3700*/  R2UR UR9, R14 ;  /* 0x000000000e0972ca */ /* 0x000fe200000e0000 */
[----:B------:R-:W-:Y:S01]  /*3710*/  IMAD R15, R4, 0x100, R15 ;  /* 0x00000100040f7824 */ /* 0x000fe200078e020f */
[----:B------:R-:W-:Y:S01]  /*3720*/  UIADD3 UR4, UP0, UR20, 0xf0, URZ ;  /* 0x000000f014047890 */ /* 0x000fe2000ff1e03f */
[----:B------:R-:W-:Y:S01]  /*3730*/  VIADD R2, R2, 0xffffffff ;  /* 0xffffffff02027836 */ /* 0x000fe20000000000 */
[----:B------:R-:W-:Y:S01]  /*3740*/  R2UR UR5, R5 ;  /* 0x00000000050572ca */ /* 0x000fe200000e0000 */
[----:B------:R-:W-:Y:S01]  /*3750*/  UIADD3 UR22, UP1, UR20, 0x1f0, URZ ;  /* 0x000001f014167890 */ /* 0x000fe2000ff3e03f */
[----:B------:R-:W-:Y:S01]  /*3760*/  R2UR UR8, R15 ;  /* 0x000000000f0872ca */ /* 0x000fe200000e0000 */
[----:B------:R-:W-:Y:S01]  /*3770*/  VIADD R4, R4, 0x1 ;  /* 0x0000000104047836 */ /* 0x000fe20000000000 */
[----:B------:R-:W-:Y:S01]  /*3780*/  R2UR UR11, R13 ;  /* 0x000000000d0b72ca */ /* 0x000fe200000e0000 */
[----:B------:R-:W-:Y:S01]  /*3790*/  UIADD3.X UR23, URZ, UR21, URZ, UP1, !UPT ;  /* 0x000000153f177290 */ /* 0x000fe20008ffe43f */
[----:B------:R-:W-:Y:S01]  /*37a0*/  R2UR UR10, R21 ;  /* 0x00000000150a72ca */ /* 0x000fe200000e0000 */
[----:B------:R-:W-:Y:S01]  /*37b0*/  UMOV UR6, 0x0 ;  /* 0x0000000000067882 */ /* 0x000fe20000000000 */
[----:B------:R-:W-:Y:S01]  /*37c0*/  R2UR UR12, R7 ;  /* 0x00000000070c72ca */ /* 0x000fe200000e0000 */
[----:B------:R-:W-:Y:S01]  /*37d0*/  UMOV UR7, 0x10000000 ;  /* 0x1000000000077882 */ /* 0x000fe20000000000 */
[----:B------:R-:W-:Y:S01]  /*37e0*/  R2UR UR18, R20 ;  /* 0x00000000141272ca */ /* 0x000fe200000e0000 */
[----:B------:R-:W-:Y:S01]  /*37f0*/  VIADD R21, R21, 0x20 ;  /* 0x0000002015157836 */ /* 0x000fe20000000000 */
[----:B------:R-:W-:Y:S01]  /*3800*/  ISETP.GT.AND P3, PT, R2, 0x1, PT ;  /* 0x000000010200780c */ /* 0x000fe20003f64270 */
[----:B------:R-:W-:Y:S01]  /*3810*/  UIADD3 UR13, UR5, 0x400, URZ ;  /* 0x00000400050d7890 */ /* 0x000fe2000fffe03f */
[----:B------:R-:W-:Y:S01]  /*3820*/  ISETP.NE.AND P1, PT, R4, 0x35, PT ;  /* 0x000000350400780c */ /* 0x000fe20003f25270 */
[----:B------:R-:W-:-:S02]  /*3830*/  UIADD3.X UR5, URZ, UR21, URZ, UP0, !UPT ;  /* 0x000000153f057290 */ /* 0x000fc400087fe43f */
[----:B------:R-:W-:Y:S01]  /*3840*/  UIADD3 UR14, UR8, 0x35400, URZ ;  /* 0x00035400080e7890 */ /* 0x000fe2000fffe03f */
[----:B------:R-:W-:Y:S02]  /*3850*/  SEL R6, RZ, 0x1, P1 ;  /* 0x00000001ff067807 */ /* 0x000fe40000800000 */
[----:B------:R-:W-:Y:S01]  /*3860*/  UMOV UR8, UR13 ;  /* 0x0000000d00087c82 */ /* 0x000fe20008000000 */
[----:B------:R-:W-:Y:S02]  /*3870*/  SEL R4, R4, RZ, P1 ;  /* 0x000000ff04047207 */ /* 0x000fe40000800000 */
[----:B------:R-:W-:Y:S01]  /*3880*/  LOP3.LUT R3, R3, R6, RZ, 0x3c, !PT ;  /* 0x0000000603037212 */ /* 0x000fe200078e3cff */
[----:B------:R0:W-:Y:S02]  /*3890*/  UTMALDG.3D [UR8], [UR4], desc[UR6] ;  /* 0x00000608040075b4 */ /* 0x0001e40008011000 */
[----:B0-----:R-:W-:Y:S01]  /*38a0*/  UMOV UR8, UR14 ;  /* 0x0000000e00087c82 */ /* 0x001fe20008000000 */
[----:B------:R-:W-:-:S02]  /*38b0*/  UMOV UR11, UR18 ;  /* 0x00000012000b7c82 */ /* 0x000fc40008000000 */
[----:B------:R0:W-:Y:S02]  /*38c0*/  UTMALDG.3D [UR8], [UR22], desc[UR6] ;  /* 0x00000608160075b4 */ /* 0x0001e40008011000 */
[----:B0-----:R-:W-:Y:S05]  /*38d0*/  @P3 BRA `(.L_x_54) ;  /* 0xfffffffc00483947 */ /* 0x001fea000383ffff */
.L_x_50:
[----:B------:R-:W-:Y:S05]  /*38e0*/  BSYNC B1 ;  /* 0x0000000000017941 */ /* 0x000fea0003800000 */
.L_x_49:
[----:B------:R-:W-:Y:S01]  /*38f0*/  LOP3.LUT P4, RZ, R12, 0xff, RZ, 0xc0, !PT ;  /* 0x000000ff0cff7812 */ /* 0x000fe2000788c0ff */
[C---:B------:R-:W-:Y:S01]  /*3900*/  IMAD.IADD R4, R8.reuse, 0x1, R11 ;  /* 0x0000000108047824 */ /* 0x040fe200078e020b */
[----:B------:R-:W-:Y:S01]  /*3910*/  ULDC.64 UR4, c[0x0][0x650] ;  /* 0x0001940000047ab9 */ /* 0x000fe20000000a00 */
[----:B------:R-:W-:Y:S01]  /*3920*/  ISETP.GE.U32.AND P3, PT, R8, 0x35, PT ;  /* 0x000000350800780c */ /* 0x000fe20003f66070 */
[----:B------:R-:W-:Y:S01]  /*3930*/  BSSY B1, `(.L_x_55) ;  /* 0x0000070000017945 */ /* 0x000fe20003800000 */
[C---:B------:R-:W-:Y:S01]  /*3940*/  IMAD.WIDE.U32 R2, R4.reuse, 0x3521cfb3, RZ ;  /* 0x3521cfb304027825 */ /* 0x040fe200078e00ff */
[C---:B------:R-:W-:Y:S02]  /*3950*/  ISETP.GT.U32.AND P1, PT, R4.reuse, 0x34, PT ;  /* 0x000000340400780c */ /* 0x040fe40003f24070 */
[----:B------:R-:W-:Y:S01]  /*3960*/  PRMT R12, RZ, 0x7610, R12 ;  /* 0x00007610ff0c7816 */ /* 0x000fe2000000000c */
[----:B------:R-:W-:Y:S01]  /*3970*/  IMAD.IADD R2, R4, 0x1, -R3 ;  /* 0x0000000104027824 */ /* 0x000fe200078e0a03 */
[----:B------:R-:W-:Y:S01]  /*3980*/  ISETP.LT.U32.AND P1, PT, R8, 0x35, P1 ;  /* 0x000000350800780c */ /* 0x000fe20000f21070 */
[----:B------:R-:W-:-:S02]  /*3990*/  IMAD.MOV.U32 R13, RZ, RZ, -0x1 ;  /* 0xffffffffff0d7424 */ /* 0x000fc400078e00ff */
[----:B------:R-:W0:Y:S01]  /*39a0*/  @P4 S2R R6, SR_CgaCtaId ;  /* 0x0000000000064919 */ /* 0x000e220000008800 */
[----:B------:R-:W-:Y:S01]  /*39b0*/  @P4 MOV R5, 0x400 ;  /* 0x0000040000054802 */ /* 0x000fe20000000f00 */
[----:B------:R-:W-:Y:S01]  /*39c0*/  IMAD.MOV.U32 R20, RZ, RZ, -0x1 ;  /* 0xffffffffff147424 */ /* 0x000fe200078e00ff */
[----:B------:R-:W-:Y:S01]  /*39d0*/  LEA.HI R2, R2, R3, RZ, 0x1f ;  /* 0x0000000302027211 */ /* 0x000fe200078ff8ff */
[----:B------:R-:W-:-:S03]  /*39e0*/  IMAD.MOV.U32 R7, RZ, RZ, -0x1 ;  /* 0xffffffffff077424 */ /* 0x000fc600078e00ff */
[--C-:B------:R-:W-:Y:S02]  /*39f0*/  SHF.R.U32.HI R11, RZ, 0x5, R2.reuse ;  /* 0x00000005ff0b7819 */ /* 0x100fe40000011602 */
[----:B------:R-:W-:Y:S02]  /*3a00*/  PRMT R2, RZ, 0x7610, R2 ;  /* 0x00007610ff027816 */ /* 0x000fe40000000002 */
[----:B0-----:R-:W-:Y:S02]  /*3a10*/  @P4 LEA R6, R6, R5, 0x18 ;  /* 0x0000000506064211 */ /* 0x001fe400078ec0ff */
[----:B------:R-:W-:Y:S02]  /*3a20*/  SEL R5, RZ, 0x1, !P1 ;  /* 0x00000001ff057807 */ /* 0x000fe40004800000 */
[----:B------:R-:W-:Y:S01]  /*3a30*/  IADD3 R16, P1, R16, UR36, RZ ;  /* 0x0000002410107c10 */ /* 0x000fe2000ff3e0ff */
[----:B------:R0:W-:Y:S01]  /*3a40*/  @P4 SYNCS.ARRIVE.TRANS64.A1T0 RZ, [R6+URZ+0x368], RZ ;  /* 0x000368ff06ff49a7 */ /* 0x0001e2000810003f */
[----:B------:R-:W-:-:S02]  /*3a50*/  LOP3.LUT R0, R0, R5, RZ, 0x3c, !PT ;  /* 0x0000000500007212 */ /* 0x000fc400078e3cff */
[----:B------:R-:W-:Y:S02]  /*3a60*/  IADD3.X R17, R17, UR42, RZ, P1, !PT ;  /* 0x0000002a11117c10 */ /* 0x000fe40008ffe4ff */
[----:B------:R-:W-:Y:S02]  /*3a70*/  ISETP.GE.U32.AND P1, PT, R16, UR4, PT ;  /* 0x0000000410007c0c */ /* 0x000fe4000bf26070 */
[----:B------:R-:W-:Y:S01]  /*3a80*/  @P3 LOP3.LUT R0, R0, 0x1, R11, 0x78, !PT ;  /* 0x0000000100003812 */ /* 0x000fe200078e780b */
[----:B------:R-:W-:Y:S01]  /*3a90*/  IMAD R11, R11, -0x35, R4 ;  /* 0xffffffcb0b0b7824 */ /* 0x000fe200078e0204 */
[----:B------:R-:W-:-:S13]  /*3aa0*/  ISETP.GE.U32.AND.EX P1, PT, R17, UR5, PT, P1 ;  /* 0x0000000511007c0c */ /* 0x000fda000bf26110 */
[----:B0-----:R-:W-:Y:S05]  /*3ab0*/  @P1 BRA `(.L_x_56) ;  /* 0x00000004005c1947 */ /* 0x001fea0003800000 */
[----:B------:R-:W-:Y:S01]  /*3ac0*/  ULDC.64 UR4, c[0x0][0x628] ;  /* 0x00018a0000047ab9 */ /* 0x000fe20000000a00 */
[----:B------:R-:W0:Y:S01]  /*3ad0*/  S2R R14, SR_CTAID.X ;  /* 0x00000000000e7919 */ /* 0x000e220000002500 */
[----:B------:R-:W-:Y:S01]  /*3ae0*/  ISETP.NE.U32.AND P1, PT, RZ, UR4, PT ;  /* 0x00000004ff007c0c */ /* 0x000fe2000bf25070 */
[----:B------:R-:W-:Y:S01]  /*3af0*/  ULDC UR7, c[0x0][0x630] ;  /* 0x00018c0000077ab9 */ /* 0x000fe20000000800 */
[----:B------:R-:W-:Y:S01]  /*3b00*/  IMAD.MOV.U32 R2, RZ, RZ, R16 ;  /* 0x000000ffff027224 */ /* 0x000fe200078e0010 */
[----:B------:R-:W1:Y:S01]  /*3b10*/  S2R R13, SR_CTAID.Y ;  /* 0x00000000000d7919 */ /* 0x000e620000002600 */
[----:B------:R-:W-:Y:S01]  /*3b20*/  ISETP.NE.AND.EX P1, PT, RZ, UR5, PT, P1 ;  /* 0x00000005ff007c0c */ /* 0x000fe2000bf25310 */
[----:B------:R-:W-:-:S12]  /*3b30*/  IMAD.MOV.U32 R3, RZ, RZ, R17 ;  /* 0x000000ffff037224 */ /* 0x000fd800078e0011 */
[----:B------:R-:W-:Y:S05]  /*3b40*/  @!P1 BRA `(.L_x_57) ;  /* 0x0000000000289947 */ /* 0x000fea0003800000 */
[----:B------:R-:W-:Y:S02]  /*3b50*/  ULDC UR6, c[0x0][0x634] ;  /* 0x00018d0000067ab9 */ /* 0x000fe40000000800 */
[----:B------:R-:W-:-:S05]  /*3b60*/  IADD3 R7, P1, R16, UR6, RZ ;  /* 0x0000000610077c10 */ /* 0x000fca000ff3e0ff */
[----:B------:R-:W-:-:S04]  /*3b70*/  IMAD.X R15, RZ, RZ, R17, P1 ;  /* 0x000000ffff0f7224 */ /* 0x000fc800008e0611 */
[----:B------:R-:W-:-:S04]  /*3b80*/  IMAD.WIDE.U32 R4, R15, UR4, RZ ;  /* 0x000000040f047c25 */ /* 0x000fc8000f8e00ff */
[----:B------:R-:W-:-:S04]  /*3b90*/  IMAD.WIDE.U32 R4, P1, R7, UR5, R4 ;  /* 0x0000000507047c25 */ /* 0x000fc8000f820004 */
[----:B------:R-:W-:-:S04]  /*3ba0*/  IMAD.WIDE.U32 R6, R7, UR4, RZ ;  /* 0x0000000407067c25 */ /* 0x000fc8000f8e00ff */
[----:B------:R-:W-:Y:S01]  /*3bb0*/  IMAD.X R3, RZ, RZ, RZ, P1 ;  /* 0x000000ffff037224 */ /* 0x000fe200008e06ff */
[----:B------:R-:W-:Y:S01]  /*3bc0*/  IADD3 RZ, P1, R7, R4, RZ ;  /* 0x0000000407ff7210 */ /* 0x000fe20007f3e0ff */
[----:B------:R-:W-:-:S04]  /*3bd0*/  IMAD.MOV.U32 R2, RZ, RZ, R5 ;  /* 0x000000ffff027224 */ /* 0x000fc800078e0005 */
[----:B------:R-:W-:-:S08]  /*3be0*/  IMAD.WIDE.U32.X R2, R15, UR5, R2, P1 ;  /* 0x000000050f027c25 */ /* 0x000fd000088e0402 */
.L_x_57:
[--C-:B------:R-:W-:Y:S01]  /*3bf0*/  SHF.R.U64 R6, R2, UR7, R3.reuse ;  /* 0x0000000702067c19 */ /* 0x100fe20008001203 */
[----:B------:R-:W-:Y:S01]  /*3c00*/  ULDC.64 UR4, c[0x0][0x620] ;  /* 0x0001880000047ab9 */ /* 0x000fe20000000a00 */
[----:B------:R-:W-:Y:S01]  /*3c10*/  SHF.R.U32.HI R2, RZ, UR7, R3 ;  /* 0x00000007ff027c19 */ /* 0x000fe20008011603 */
[----:B------:R-:W-:Y:S01]  /*3c20*/  IMAD.MOV.U32 R3, RZ, RZ, R17 ;  /* 0x000000ffff037224 */ /* 0x000fe200078e0011 */
[----:B------:R-:W-:Y:S01]  /*3c30*/  IADD3 R5, P1, RZ, -R6, RZ ;  /* 0x80000006ff057210 */ /* 0x000fe20007f3e0ff */
[----:B------:R-:W2:Y:S01]  /*3c40*/  LDC R25, c[0x0][0x144] ;  /* 0x00005100ff197b82 */ /* 0x000ea20000000800 */
[----:B0-----:R-:W-:Y:S01]  /*3c50*/  I2FP.F32.U32 R7, R14 ;  /* 0x0000000e00077245 */ /* 0x001fe20000201000 */
[----:B------:R-:W-:Y:S01]  /*3c60*/  ULDC.64 UR8, c[0x0][0x640] ;  /* 0x0001900000087ab9 */ /* 0x000fe20000000a00 */
[----:B------:R-:W-:Y:S01]  /*3c70*/  ULDC UR6, c[0x0][0x608] ;  /* 0x0001820000067ab9 */ /* 0x000fe20000000800 */
[----:B------:R-:W-:Y:S01]  /*3c80*/  IMAD.X R2, RZ, RZ, ~R2, P1 ;  /* 0x000000ffff027224 */ /* 0x000fe200008e0e02 */
[----:B------:R-:W-:-:S03]  /*3c90*/  ISETP.NE.U32.AND P1, PT, RZ, UR8, PT ;  /* 0x00000008ff007c0c */ /* 0x000fc6000bf25070 */
[----:B------:R-:W-:Y:S01]  /*3ca0*/  IMAD R4, R2, UR4, RZ ;  /* 0x0000000402047c24 */ /* 0x000fe2000f8e02ff */
[----:B------:R-:W0:Y:S01]  /*3cb0*/  LDC R20, c[0x0][0x148] ;  /* 0x00005200ff147b82 */ /* 0x000e220000000800 */
[----:B------:R-:W-:Y:S01]  /*3cc0*/  IMAD.MOV.U32 R2, RZ, RZ, R16 ;  /* 0x000000ffff027224 */ /* 0x000fe200078e0010 */
[----:B------:R-:W-:-:S03]  /*3cd0*/  ISETP.NE.AND.EX P1, PT, RZ, UR9, PT, P1 ;  /* 0x00000009ff007c0c */ /* 0x000fc6000bf25310 */
[----:B------:R-:W-:Y:S01]  /*3ce0*/  IMAD.WIDE.U32 R2, R5, UR4, R2 ;  /* 0x0000000405027c25 */ /* 0x000fe2000f8e0002 */
[----:B------:R-:W-:-:S03]  /*3cf0*/  ULDC UR4, c[0x0][0x150] ;  /* 0x0000540000047ab9 */ /* 0x000fc60000000800 */
[----:B------:R-:W-:Y:S02]  /*3d00*/  IMAD R5, R5, UR5, R4 ;  /* 0x0000000505057c24 */ /* 0x000fe4000f8e0204 */
[----:B------:R-:W-:Y:S01]  /*3d10*/  FMUL R4, R7, UR4 ;  /* 0x0000000407047c20 */ /* 0x000fe20008400000 */
[----:B------:R-:W-:Y:S01]  /*3d20*/  ULDC UR4, c[0x0][0x618] ;  /* 0x0001860000047ab9 */ /* 0x000fe20000000800 */
[----:B------:R-:W-:Y:S01]  /*3d30*/  ULDC UR5, c[0x0][0x154] ;  /* 0x0000550000057ab9 */ /* 0x000fe20000000800 */
[----:B------:R-:W-:-:S03]  /*3d40*/  IMAD.IADD R3, R3, 0x1, R5 ;  /* 0x0000000103037824 */ /* 0x000fc600078e0205 */
[----:B------:R-:W3:Y:S02]  /*3d50*/  F2I.U32.TRUNC.NTZ R4, R4 ;  /* 0x0000000400047305 */ /* 0x000ee4000020f000 */
[----:B------:R-:W-:Y:S02]  /*3d60*/  SHF.R.U64 R7, R2, UR4, R3 ;  /* 0x0000000402077c19 */ /* 0x000fe40008001203 */
[----:B-1----:R-:W-:-:S05]  /*3d70*/  I2FP.F32.U32 R2, R13 ;  /* 0x0000000d00027245 */ /* 0x002fca0000201000 */
[----:B------:R-:W-:Y:S01]  /*3d80*/  FMUL R22, R2, UR5 ;  /* 0x0000000502167c20 */ /* 0x000fe20008400000 */
[----:B------:R-:W-:Y:S01]  /*3d90*/  SHF.R.U32.HI R2, RZ, UR4, R3 ;  /* 0x00000004ff027c19 */ /* 0x000fe20008011603 */
[----:B------:R-:W-:-:S03]  /*3da0*/  ULDC UR4, c[0x0][0x658] ;  /* 0x0001960000047ab9 */ /* 0x000fc60000000800 */
[--C-:B------:R-:W-:Y:S01]  /*3db0*/  SHF.R.U64 R21, R7, UR6, R2.reuse ;  /* 0x0000000607157c19 */ /* 0x100fe20008001202 */
[----:B------:R-:W1:Y:S01]  /*3dc0*/  F2I.U32.TRUNC.NTZ R22, R22 ;  /* 0x0000001600167305 */ /* 0x000e62000020f000 */
[----:B------:R-:W-:Y:S01]  /*3dd0*/  SHF.R.U32.HI R2, RZ, UR6, R2 ;  /* 0x00000006ff027c19 */ /* 0x000fe20008011602 */
[----:B---3--:R-:W-:-:S03]  /*3de0*/  IMAD.MOV R4, RZ, RZ, -R4 ;  /* 0x000000ffff047224 */ /* 0x008fc600078e0a04 */
[----:B------:R-:W-:Y:S01]  /*3df0*/  SHF.R.U64 R15, R21, UR4, R2 ;  /* 0x00000004150f7c19 */ /* 0x000fe20008001202 */
[----:B--2---:R-:W-:Y:S01]  /*3e00*/  IMAD R14, R25, R4, R14 ;  /* 0x00000004190e7224 */ /* 0x004fe200078e020e */
[----:B------:R-:W-:-:S03]  /*3e10*/  SHF.R.U32.HI R23, RZ, UR4, R2 ;  /* 0x00000004ff177c19 */ /* 0x000fc60008011602 */
[----:B------:R-:W-:Y:S02]  /*3e20*/  IMAD.MOV.U32 R2, RZ, RZ, R15 ;  /* 0x000000ffff027224 */ /* 0x000fe400078e000f */
[----:B------:R-:W-:Y:S01]  /*3e30*/  IMAD.MOV.U32 R3, RZ, RZ, R23 ;  /* 0x000000ffff037224 */ /* 0x000fe200078e0017 */
[----:B------:R-:W-:Y:S06]  /*3e40*/  @!P1 BRA `(.L_x_58) ;  /* 0x0000000000289947 */ /* 0x000fec0003800000 */
[----:B------:R-:W-:Y:S02]  /*3e50*/  ULDC UR4, c[0x0][0x64c] ;  /* 0x0001930000047ab9 */ /* 0x000fe40000000800 */
[----:B------:R-:W-:-:S05]  /*3e60*/  IADD3 R3, P1, R15, UR4, RZ ;  /* 0x000000040f037c10 */ /* 0x000fca000ff3e0ff */
[----:B------:R-:W-:-:S04]  /*3e70*/  IMAD.X R23, RZ, RZ, R23, P1 ;  /* 0x000000ffff177224 */ /* 0x000fc800008e0617 */
[----:B------:R-:W-:-:S04]  /*3e80*/  IMAD.WIDE.U32 R4, R23, UR8, RZ ;  /* 0x0000000817047c25 */ /* 0x000fc8000f8e00ff */
[----:B------:R-:W-:-:S04]  /*3e90*/  IMAD.WIDE.U32 R4, P1, R3, UR9, R4 ;  /* 0x0000000903047c25 */ /* 0x000fc8000f820004 */
[----:B------:R-:W-:-:S04]  /*3ea0*/  IMAD.WIDE.U32 R2, R3, UR8, RZ ;  /* 0x0000000803027c25 */ /* 0x000fc8000f8e00ff */
[----:B------:R-:W-:Y:S01]  /*3eb0*/  IMAD.MOV.U32 R2, RZ, RZ, R5 ;  /* 0x000000ffff027224 */ /* 0x000fe200078e0005 */
[----:B------:R-:W-:Y:S01]  /*3ec0*/  IADD3 RZ, P3, R3, R4, RZ ;  /* 0x0000000403ff7210 */ /* 0x000fe20007f7e0ff */
[----:B------:R-:W-:-:S04]  /*3ed0*/  IMAD.X R3, RZ, RZ, RZ, P1 ;  /* 0x000000ffff037224 */ /* 0x000fc800008e06ff */
[----:B------:R-:W-:-:S08]  /*3ee0*/  IMAD.WIDE.U32.X R2, R23, UR9, R2, P3 ;  /* 0x0000000917027c25 */ /* 0x000fd000098e0402 */
.L_x_58:
[----:B------:R-:W-:Y:S01]  /*3ef0*/  ISETP.NE.AND P1, PT, R19, 0x1, PT ;  /* 0x000000011300780c */ /* 0x000fe20003f25270 */
[----:B------:R-:W-:Y:S01]  /*3f00*/  ULDC UR4, c[0x0][0x648] ;  /* 0x0001920000047ab9 */ /* 0x000fe20000000800 */
[----:B------:R-:W-:Y:S01]  /*3f10*/  LOP3.LUT R21, R21, UR16, RZ, 0xc0, !PT ;  /* 0x0000001015157c12 */ /* 0x000fe2000f8ec0ff */
[----:B-1----:R-:W-:Y:S01]  /*3f20*/  IMAD.MOV R22, RZ, RZ, -R22 ;  /* 0x000000ffff167224 */ /* 0x002fe200078e0a16 */
[----:B------:R-:W-:Y:S01]  /*3f30*/  SHF.R.U64 R2, R2, UR4, R3 ;  /* 0x0000000402027c19 */ /* 0x000fe20008001203 */
[----:B------:R-:W-:Y:S01]  /*3f40*/  ULDC UR4, c[0x0][0x638] ;  /* 0x00018e0000047ab9 */ /* 0x000fe20000000800 */
[----:B------:R-:W-:Y:S01]  /*3f50*/  ULDC UR5, c[0x0][0x610] ;  /* 0x0001840000057ab9 */ /* 0x000fe20000000800 */
[----:B------:R-:W-:Y:S02]  /*3f60*/  IMAD.MOV.U32 R3, RZ, RZ, 0x1 ;  /* 0x00000001ff037424 */ /* 0x000fe400078e00ff */
[----:B------:R-:W-:Y:S02]  /*3f70*/  IMAD.MOV R4, RZ, RZ, -R2 ;  /* 0x000000ffff047224 */ /* 0x000fe400078e0a02 */
[----:B------:R-:W-:Y:S01]  /*3f80*/  IMAD R21, R2, UR17, R21 ;  /* 0x0000001102157c24 */ /* 0x000fe2000f8e0215 */
[----:B------:R-:W-:Y:S01]  /*3f90*/  LOP3.LUT R2, R7, UR15, RZ, 0xc0, !PT ;  /* 0x0000000f07027c12 */ /* 0x000fe2000f8ec0ff */
[----:B0-----:R-:W-:-:S02]  /*3fa0*/  @P1 IMAD R14, R20, R22, R13 ;  /* 0x00000016140e1224 */ /* 0x001fc400078e020d */
[----:B------:R-:W-:Y:S01]  /*3fb0*/  IMAD R15, R4, UR4, R15 ;  /* 0x00000004040f7c24 */ /* 0x000fe2000f8e020f */
[----:B------:R-:W-:Y:S01]  /*3fc0*/  ULDC UR4, c[0x0][0x600] ;  /* 0x0001800000047ab9 */ /* 0x000fe20000000800 */
[----:B------:R-:W-:Y:S02]  /*3fd0*/  IMAD R14, R21, UR5, R14 ;  /* 0x00000005150e7c24 */ /* 0x000fe4000f8e020e */
[--C-:B------:R-:W-:Y:S01]  /*3fe0*/  IMAD R15, R15, UR4, R2.reuse ;  /* 0x000000040f0f7c24 */ /* 0x100fe2000f8e0202 */
[----:B------:R-:W-:Y:S01]  /*3ff0*/  PRMT R2, R3, 0x7610, R2 ;  /* 0x0000761003027816 */ /* 0x000fe20000000002 */
[----:B------:R-:W-:-:S03]  /*4000*/  IMAD.MOV.U32 R7, RZ, RZ, R6 ;  /* 0x000000ffff077224 */ /* 0x000fc600078e0006 */
[----:B------:R-:W-:Y:S02]  /*4010*/  SEL R20, R15, R14, !P1 ;  /* 0x0000000e0f147207 */ /* 0x000fe40004800000 */
[----:B------:R-:W-:-:S07]  /*4020*/  SEL R13, R14, R15, !P1 ;  /* 0x0000000f0e0d7207 */ /* 0x000fce0004800000 */
.L_x_56:
[----:B------:R-:W-:Y:S05]  /*4030*/  BSYNC B1 ;  /* 0x0000000000017941 */ /* 0x000fea0003800000 */
.L_x_55:
[----:B------:R-:W-:-:S13]  /*4040*/  LOP3.LUT P1, RZ, R2, 0xff, RZ, 0xc0, !PT ;  /* 0x000000ff02ff7812 */ /* 0x000fda000782c0ff */
[----:B------:R-:W-:Y:S05]  /*4050*/  @P1 BRA `(.L_x_59) ;  /* 0xfffffff400341947 */ /* 0x000fea000383ffff */
[----:B------:R-:W-:Y:S05]  /*4060*/  BSYNC B0 ;  /* 0x0000000000007941 */ /* 0x000fea0003800000 */
.L_x_47:
[----:B------:R-:W-:-:S03]  /*4070*/  UMOV UR4, 0xffffffff ;  /* 0xffffffff00047882 */ /* 0x000fc60000000000 */
[----:B------:R-:W-:Y:S05]  /*4080*/  BRA.DIV UR4, `(.L_x_60) ;  /* 0x0000001e04fc7947 */ /* 0x000fea000b800000 */
[----:B------:R-:W-:-:S13]  /*4090*/  ELECT P6, URZ, PT ;  /* 0x00000000003f782f */ /* 0x000fda00038c0000 */
.L_x_123:
[----:B------:R-:W-:Y:S04]  /*40a0*/  BSSY B0, `(.L_x_61) ;  /* 0x00001e4000007945 */ /* 0x000fe80003800000 */
[----:B------:R-:W-:Y:S05]  /*40b0*/  @!P6 BRA `(.L_x_62) ;  /* 0x0000001c0088e947 */ /* 0x000fea0003800000 */
[----:B------:R-:W-:-:S04]  /*40c0*/  LOP3.LUT R18, R18, 0x2, RZ, 0xfc, !PT ;  /* 0x0000000212127812 */ /* 0x000fc800078efcff */
[----:B------:R-:W-:-:S13]  /*40d0*/  ISETP.NE.AND P0, PT, R18, 0x3, PT ;  /* 0x000000031200780c */ /* 0x000fda0003f05270 */
[----:B------:R-:W-:Y:S05]  /*40e0*/  @!P0 BRA `(.L_x_63) ;  /* 0x0000000000048947 */ /* 0x000fea0003800000 */
[----:B------:R-:W-:Y:S01]  /*40f0*/  BPT.TRAP 0x1 ;  /* 0x000000040000795c */ /* 0x000fe20000300000 */
.L_x_63:
[----:B------:R-:W0:Y:S01]  /*4100*/  S2R R3, SR_CgaCtaId ;  /* 0x0000000000037919 */ /* 0x000e220000008800 */
[----:B------:R-:W-:Y:S02]  /*4110*/  MOV R2, 0x400 ;  /* 0x0000040000027802 */ /* 0x000fe40000000f00 */
[----:B------:R-:W-:Y:S02]  /*4120*/  SHF.L.U32 R4, R0, 0x1f, RZ ;  /* 0x0000001f00047819 */ /* 0x000fe400000006ff */
[----:B0-----:R-:W-:-:S05]  /*4130*/  LEA R2, R3, R2, 0x18 ;  /* 0x0000000203027211 */ /* 0x001fca00078ec0ff */
[----:B------:R-:W-:-:S04]  /*4140*/  VIADD R2, R2, 0x1a8 ;  /* 0x000001a802027836 */ /* 0x000fc80000000000 */
[C---:B------:R-:W-:Y:S02]  /*4150*/  IMAD R7, R11.reuse, 0x8, R2 ;  /* 0x000000080b077824 */ /* 0x040fe400078e0202 */
[----:B------:R-:W-:Y:S02]  /*4160*/  VIADD R11, R11, 0x1 ;  /* 0x000000010b0b7836 */ /* 0x000fe40000000000 */
[----:B------:R-:W0:Y:S03]  /*4170*/  SYNCS.PHASECHK.TRANS64.TRYWAIT P0, [R7+URZ], R4 ;  /* 0x00000004070075a7 */ /* 0x000e26000800017f */
[----:B------:R-:W-:-:S04]  /*4180*/  ISETP.NE.AND P1, PT, R11, 0x35, PT ;  /* 0x000000350b00780c */ /* 0x000fc80003f25270 */
[----:B------:R-:W-:Y:S02]  /*4190*/  SEL R3, RZ, 0x1, P1 ;  /* 0x00000001ff037807 */ /* 0x000fe40000800000 */
[----:B------:R-:W-:Y:S02]  /*41a0*/  SEL R11, R11, RZ, P1 ;  /* 0x000000ff0b0b7207 */ /* 0x000fe40000800000 */
[----:B------:R-:W-:-:S03]  /*41b0*/  LOP3.LUT R6, R0, R3, RZ, 0x3c, !PT ;  /* 0x0000000300067212 */ /* 0x000fc600078e3cff */
[----:B------:R-:W-:Y:S01]  /*41c0*/  IMAD R8, R11, 0x8, R2 ;  /* 0x000000080b087824 */ /* 0x000fe200078e0202 */
[----:B------:R-:W-:Y:S01]  /*41d0*/  SHF.L.U32 R5, R6, 0x1f, RZ ;  /* 0x0000001f06057819 */ /* 0x000fe200000006ff */
[----:B0-----:R-:W-:Y:S06]  /*41e0*/  @!P0 BRA `(.L_x_64) ;  /* 0x0000001c00c48947 */ /* 0x001fec0003800000 */
.L_x_124:
[----:B------:R-:W1:Y:S01]  /*41f0*/  SYNCS.PHASECHK.TRANS64.TRYWAIT P0, [R8+URZ], R5 ;  /* 0x00000005080075a7 */ /* 0x000e62000800017f */
[----:B------:R-:W-:-:S05]  /*4200*/  VIADD R0, R11, 0x1 ;  /* 0x000000010b007836 */ /* 0x000fca0000000000 */
[----:B------:R-:W-:-:S04]  /*4210*/  ISETP.NE.AND P1, PT, R0, 0x35, PT ;  /* 0x000000350000780c */ /* 0x000fc80003f25270 */
[----:B------:R-:W-:Y:S02]  /*4220*/  SEL R3, RZ, 0x1, P1 ;  /* 0x00000001ff037807 */ /* 0x000fe40000800000 */
[----:B0-----:R-:W-:Y:S02]  /*4230*/  SEL R7, R0, RZ, P1 ;  /* 0x000000ff00077207 */ /* 0x001fe40000800000 */
[----:B------:R-:W-:-:S03]  /*4240*/  LOP3.LUT R6, R6, R3, RZ, 0x3c, !PT ;  /* 0x0000000306067212 */ /* 0x000fc600078e3cff */
[----:B------:R-:W-:Y:S01]  /*4250*/  IMAD R9, R7, 0x8, R2 ;  /* 0x0000000807097824 */ /* 0x000fe200078e0202 */
[----:B------:R-:W-:Y:S01]  /*4260*/  SHF.L.U32 R4, R6, 0x1f, RZ ;  /* 0x0000001f06047819 */ /* 0x000fe200000006ff */
[----:B-1----:R-:W-:Y:S06]  /*4270*/  @!P0 BRA `(.L_x_65) ;  /* 0x0000001c00b48947 */ /* 0x002fec0003800000 */
.L_x_125:
[----:B------:R-:W1:Y:S01]  /*4280*/  SYNCS.PHASECHK.TRANS64.TRYWAIT P0, [R9+URZ], R4 ;  /* 0x00000004090075a7 */ /* 0x000e62000800017f */
[----:B------:R-:W-:-:S05]  /*4290*/  VIADD R0, R7, 0x1 ;  /* 0x0000000107007836 */ /* 0x000fca0000000000 */
[----:B------:R-:W-:-:S04]  /*42a0*/  ISETP.NE.AND P1, PT, R0, 0x35, PT ;  /* 0x000000350000780c */ /* 0x000fc80003f25270 */
[----:B------:R-:W-:Y:S02]  /*42b0*/  SEL R3, RZ, 0x1, P1 ;  /* 0x00000001ff037807 */ /* 0x000fe40000800000 */
[----:B------:R-:W-:Y:S02]  /*42c0*/  SEL R7, R0, RZ, P1 ;  /* 0x000000ff00077207 */ /* 0x000fe40000800000 */
[----:B------:R-:W-:-:S03]  /*42d0*/  LOP3.LUT R6, R6, R3, RZ, 0x3c, !PT ;  /* 0x0000000306067212 */ /* 0x000fc600078e3cff */
[----:B0-----:R-:W-:Y:S01]  /*42e0*/  IMAD R8, R7, 0x8, R2 ;  /* 0x0000000807087824 */ /* 0x001fe200078e0202 */
[----:B------:R-:W-:Y:S01]  /*42f0*/  SHF.L.U32 R5, R6, 0x1f, RZ ;  /* 0x0000001f06057819 */ /* 0x000fe200000006ff */
[----:B-1----:R-:W-:Y:S06]  /*4300*/  @!P0 BRA `(.L_x_66) ;  /* 0x0000001c00a48947 */ /* 0x002fec0003800000 */
.L_x_126:
        /* <DEDUP_REMOVED lines=9> */
.L_x_127:
        /* <DEDUP_REMOVED lines=9> */
.L_x_128:
        /* <DEDUP_REMOVED lines=9> */
.L_x_129:
        /* <DEDUP_REMOVED lines=9> */
.L_x_130:
        /* <DEDUP_REMOVED lines=9> */
.L_x_131:
        /* <DEDUP_REMOVED lines=9> */
.L_x_132:
        /* <DEDUP_REMOVED lines=9> */
.L_x_133:
        /* <DEDUP_REMOVED lines=9> */
.L_x_134:
        /* <DEDUP_REMOVED lines=9> */
.L_x_135:
        /* <DEDUP_REMOVED lines=9> */
.L_x_136:
        /* <DEDUP_REMOVED lines=9> */
.L_x_137:
        /* <DEDUP_REMOVED lines=9> */
.L_x_138:
        /* <DEDUP_REMOVED lines=9> */
.L_x_139:
        /* <DEDUP_REMOVED lines=9> */
.L_x_140:
        /* <DEDUP_REMOVED lines=9> */
.L_x_141:
        /* <DEDUP_REMOVED lines=9> */
.L_x_142:
        /* <DEDUP_REMOVED lines=9> */
.L_x_143:
        /* <DEDUP_REMOVED lines=9> */
.L_x_144:
        /* <DEDUP_REMOVED lines=9> */
.L_x_145:
        /* <DEDUP_REMOVED lines=9> */
.L_x_146:
        /* <DEDUP_REMOVED lines=9> */
.L_x_147:
        /* <DEDUP_REMOVED lines=9> */
.L_x_148:
        /* <DEDUP_REMOVED lines=9> */
.L_x_149:
        /* <DEDUP_REMOVED lines=9> */
.L_x_150:
        /* <DEDUP_REMOVED lines=9> */
.L_x_151:
        /* <DEDUP_REMOVED lines=9> */
.L_x_152:
        /* <DEDUP_REMOVED lines=9> */
.L_x_153:
        /* <DEDUP_REMOVED lines=9> */
.L_x_154:
        /* <DEDUP_REMOVED lines=9> */
.L_x_155:
        /* <DEDUP_REMOVED lines=9> */
.L_x_156:
        /* <DEDUP_REMOVED lines=9> */
.L_x_157:
        /* <DEDUP_REMOVED lines=9> */
.L_x_158:
        /* <DEDUP_REMOVED lines=9> */
.L_x_159:
        /* <DEDUP_REMOVED lines=9> */
.L_x_160:
        /* <DEDUP_REMOVED lines=9> */
.L_x_161:
        /* <DEDUP_REMOVED lines=9> */
.L_x_162:
        /* <DEDUP_REMOVED lines=9> */
.L_x_163:
        /* <DEDUP_REMOVED lines=9> */
.L_x_164:
        /* <DEDUP_REMOVED lines=9> */
.L_x_165:
        /* <DEDUP_REMOVED lines=9> */
.L_x_166:
        /* <DEDUP_REMOVED lines=9> */
.L_x_167:
        /* <DEDUP_REMOVED lines=9> */
.L_x_168:
        /* <DEDUP_REMOVED lines=9> */
.L_x_169:
        /* <DEDUP_REMOVED lines=9> */
.L_x_170:
        /* <DEDUP_REMOVED lines=9> */
.L_x_171:
        /* <DEDUP_REMOVED lines=9> */
.L_x_172:
        /* <DEDUP_REMOVED lines=9> */
.L_x_173:
[----:B------:R-:W1:Y:S01]  /*5d80*/  SYNCS.PHASECHK.TRANS64.TRYWAIT P0, [R9+URZ], R4 ;  /* 0x00000004090075a7 */ /* 0x000e62000800017f */
[----:B------:R-:W-:-:S05]  /*5d90*/  VIADD R0, R7, 0x1 ;  /* 0x0000000107007836 */ /* 0x000fca0000000000 */
[----:B------:R-:W-:-:S04]  /*5da0*/  ISETP.NE.AND P1, PT, R0, 0x35, PT ;  /* 0x000000350000780c */ /* 0x000fc80003f25270 */
[----:B------:R-:W-:Y:S02]  /*5db0*/  SEL R3, RZ, 0x1, P1 ;  /* 0x00000001ff037807 */ /* 0x000fe40000800000 */
[----:B------:R-:W-:Y:S02]  /*5dc0*/  SEL R7, R0, RZ, P1 ;  /* 0x000000ff00077207 */ /* 0x000fe40000800000 */
[----:B------:R-:W-:-:S03]  /*5dd0*/  LOP3.LUT R11, R6, R3, RZ, 0x3c, !PT ;  /* 0x00000003060b7212 */ /* 0x000fc600078e3cff */
[----:B------:R-:W-:Y:S01]  /*5de0*/  IMAD R6, R7, 0x8, R2 ;  /* 0x0000000807067824 */ /* 0x000fe200078e0202 */
[----:B0-----:R-:W-:Y:S01]  /*5df0*/  SHF.L.U32 R5, R11, 0x1f, RZ ;  /* 0x0000001f0b057819 */ /* 0x001fe200000006ff */
[----:B-1----:R-:W-:Y:S06]  /*5e00*/  @!P0 BRA `(.L_x_114) ;  /* 0x0000001000a48947 */ /* 0x002fec0003800000 */
.L_x_174:
[----:B------:R-:W1:Y:S01]  /*5e10*/  SYNCS.PHASECHK.TRANS64.TRYWAIT P0, [R6+URZ], R5 ;  /* 0x00000005060075a7 */ /* 0x000e62000800017f */
[----:B------:R-:W-:-:S05]  /*5e20*/  VIADD R0, R7, 0x1 ;  /* 0x0000000107007836 */ /* 0x000fca0000000000 */
[----:B------:R-:W-:-:S04]  /*5e30*/  ISETP.NE.AND P1, PT, R0, 0x35, PT ;  /* 0x000000350000780c */ /* 0x000fc80003f25270 */
[----:B0-----:R-:W-:Y:S02]  /*5e40*/  SEL R4, RZ, 0x1, P1 ;  /* 0x00000001ff047807 */ /* 0x001fe40000800000 */
[----:B------:R-:W-:Y:S02]  /*5e50*/  SEL R3, R0, RZ, P1 ;  /* 0x000000ff00037207 */ /* 0x000fe40000800000 */
[----:B------:R-:W-:Y:S01]  /*5e60*/  LOP3.LUT R0, R11, R4, RZ, 0x3c, !PT ;  /* 0x000000040b007212 */ /* 0x000fe200078e3cff */
[----:B-1----:R-:W-:Y:S06]  /*5e70*/  @!P0 BRA `(.L_x_115) ;  /* 0x00000010009c8947 */ /* 0x002fec0003800000 */
.L_x_175:
[----:B------:R-:W-:Y:S01]  /*5e80*/  IMAD R3, R3, 0x8, R2 ;  /* 0x0000000803037824 */ /* 0x000fe200078e0202 */
[----:B------:R-:W-:-:S07]  /*5e90*/  SHF.L.U32 R0, R0, 0x1f, RZ ;  /* 0x0000001f00007819 */ /* 0x000fce00000006ff */
.L_x_116:
[----:B-1----:R1:W2:Y:S02]  /*5ea0*/  SYNCS.PHASECHK.TRANS64.TRYWAIT P0, [R3+URZ], R0 ;  /* 0x00000000030075a7 */ /* 0x0022a4000800017f */
[----:B--2---:R-:W-:Y:S05]  /*5eb0*/  @!P0 NANOSLEEP.SYNCS 0x989680 ;  /* 0x009896800000895d */ /* 0x004fea0003900000 */
[----:B------:R-:W2:Y:S02]  /*5ec0*/  @!P0 SYNCS.PHASECHK.TRANS64 P0, [R3+URZ], R0 ;  /* 0x00000000030085a7 */ /* 0x000ea4000800007f */
[----:B--2---:R-:W-:Y:S05]  /*5ed0*/  @!P0 BRA `(.L_x_116) ;  /* 0xfffffffc00f08947 */ /* 0x004fea000383ffff */
.L_x_62:
[----:B------:R-:W-:Y:S05]  /*5ee0*/  BSYNC B0 ;  /* 0x0000000000007941 */ /* 0x000fea0003800000 */
.L_x_61:
[----:B------:R-:W-:Y:S05]  /*5ef0*/  EXIT ;  /* 0x000000000000794d */ /* 0x000fea0003800000 */
.L_x_18:
[----:B-1----:R1:W2:Y:S02]  /*5f00*/  SYNCS.PHASECHK.TRANS64.TRYWAIT P1, [R3+URZ], R0 ;  /* 0x00000000030075a7 */ /* 0x0022a4000802017f */
[----:B--2---:R-:W-:Y:S05]  /*5f10*/  @!P1 NANOSLEEP.SYNCS 0x989680 ;  /* 0x009896800000995d */ /* 0x004fea0003900000 */
[----:B------:R-:W2:Y:S02]  /*5f20*/  @!P1 SYNCS.PHASECHK.TRANS64 P1, [R3+URZ], R0 ;  /* 0x00000000030095a7 */ /* 0x000ea4000802007f */
[----:B--2---:R-:W-:Y:S05]  /*5f30*/  @!P1 BRA `(.L_x_18) ;  /* 0xfffffffc00f09947 */ /* 0x004fea000383ffff */
[----:B------:R-:W-:Y:S05]  /*5f40*/  BRA `(.L_x_17) ;  /* 0xffffffb800e87947 */ /* 0x000fea000383ffff */
.L_x_23:
[----:B-1----:R-:W-:-:S04]  /*5f50*/  IMAD.U32 R3, RZ, RZ, UR4 ;  /* 0x00000004ff037e24 */ /* 0x002fc8000f8e00ff */
[----:B------:R1:W2:Y:S03]  /*5f60*/  SYNCS.PHASECHK.TRANS64.TRYWAIT P1, [R3+URZ], R2 ;  /* 0x00000002030075a7 */ /* 0x0002a6000802017f */
[----:B--2---:R-:W-:Y:S05]  /*5f70*/  @!P1 NANOSLEEP.SYNCS 0x989680 ;  /* 0x009896800000995d */ /* 0x004fea0003900000 */
[----:B------:R-:W2:Y:S02]  /*5f80*/  @!P1 SYNCS.PHASECHK.TRANS64 P1, [R3+URZ], R2 ;  /* 0x00000002030095a7 */ /* 0x000ea4000802007f */
[----:B--2---:R-:W-:Y:S05]  /*5f90*/  @!P1 BRA `(.L_x_23) ;  /* 0xfffffffc00ec9947 */ /* 0x004fea000383ffff */
[----:B------:R-:W-:Y:S05]  /*5fa0*/  BRA `(.L_x_22) ;  /* 0xffffffbc004c7947 */ /* 0x000fea000383ffff */
.L_x_48:
[----:B------:R-:W-:Y:S01]  /*5fb0*/  BSSY B1, `(.L_x_117) ;  /* 0x0000006000017945 */ /* 0x000fe20003800000 */
[----:B------:R-:W-:-:S07]  /*5fc0*/  IMAD.MOV.U32 R15, RZ, RZ, -0x1 ;  /* 0xffffffffff0f7424 */ /* 0x000fce00078e00ff */
[----:B------:R-:W-:Y:S05]  /*5fd0*/  WARPSYNC.COLLECTIVE R15, `(.L_x_118) ;  /* 0x000000000f0c7348 */ /* 0x000fea0003c00000 */
[----:B------:R-:W-:Y:S02]  /*5fe0*/  ELECT P6, UR62, PT ;  /* 0x00000000003e782f */ /* 0x000fe400038c0000 */
[----:B------:R-:W-:Y:S01]  /*5ff0*/  MOV R14, UR62 ;  /* 0x0000003e000e7c02 */ /* 0x000fe20008000f00 */
[----:B------:R-:W-:Y:S10]  /*6000*/  ENDCOLLECTIVE ;  /* 0x000000000000791b */ /* 0x000ff40003800000 */
.L_x_118:
[----:B------:R-:W-:Y:S05]  /*6010*/  BSYNC B1 ;  /* 0x0000000000017941 */ /* 0x000fea0003800000 */
.L_x_117:
[----:B------:R-:W-:Y:S05]  /*6020*/  BRA `(.L_x_119) ;  /* 0xffffffd4004c7947 */ /* 0x000fea000383ffff */
.L_x_51:
[----:B-1----:R1:W2:Y:S02]  /*6030*/  SYNCS.PHASECHK.TRANS64.TRYWAIT P1, [R14+URZ+0x1a8], R5 ;  /* 0x0001a8050e0075a7 */ /* 0x0022a4000802017f */
[----:B--2---:R-:W-:Y:S05]  /*6040*/  @!P1 NANOSLEEP.SYNCS 0x989680 ;  /* 0x009896800000995d */ /* 0x004fea0003900000 */
[----:B------:R-:W2:Y:S02]  /*6050*/  @!P1 SYNCS.PHASECHK.TRANS64 P1, [R14+URZ+0x1a8], R5 ;  /* 0x0001a8050e0095a7 */ /* 0x000ea4000802007f */
[----:B--2---:R-:W-:Y:S05]  /*6060*/  @!P1 BRA `(.L_x_51) ;  /* 0xfffffffc00f09947 */ /* 0x004fea000383ffff */
[----:B------:R-:W-:Y:S05]  /*6070*/  BRA `(.L_x_120) ;  /* 0xffffffd400807947 */ /* 0x000fea000383ffff */
.L_x_60:
[----:B------:R-:W-:Y:S01]  /*6080*/  BSSY B0, `(.L_x_121) ;  /* 0x0000006000007945 */ /* 0x000fe20003800000 */
[----:B------:R-:W-:-:S07]  /*6090*/  IMAD.MOV.U32 R15, RZ, RZ, -0x1 ;  /* 0xffffffffff0f7424 */ /* 0x000fce00078e00ff */
[----:B------:R-:W-:Y:S05]  /*60a0*/  WARPSYNC.COLLECTIVE R15, `(.L_x_122) ;  /* 0x000000000f0c7348 */ /* 0x000fea0003c00000 */
[----:B------:R-:W-:Y:S02]  /*60b0*/  ELECT P6, UR62, PT ;  /* 0x00000000003e782f */ /* 0x000fe400038c0000 */
[----:B------:R-:W-:Y:S01]  /*60c0*/  MOV R14, UR62 ;  /* 0x0000003e000e7c02 */ /* 0x000fe20008000f00 */
[----:B------:R-:W-:Y:S10]  /*60d0*/  ENDCOLLECTIVE ;  /* 0x000000000000791b */ /* 0x000ff40003800000 */
.L_x_122:
[----:B------:R-:W-:Y:S05]  /*60e0*/  BSYNC B0 ;  /* 0x0000000000007941 */ /* 0x000fea0003800000 */
.L_x_121:
[----:B------:R-:W-:Y:S05]  /*60f0*/  BRA `(.L_x_123) ;  /* 0xffffffdc00e87947 */ /* 0x000fea000383ffff */
.L_x_64:
[----:B0-----:R0:W1:Y:S02]  /*6100*/  SYNCS.PHASECHK.TRANS64.TRYWAIT P0, [R7+URZ], R4 ;  /* 0x00000004070075a7 */ /* 0x001064000800017f */
[----:B-1----:R-:W-:Y:S05]  /*6110*/  @!P0 NANOSLEEP.SYNCS 0x989680 ;  /* 0x009896800000895d */ /* 0x002fea0003900000 */
[----:B------:R-:W1:Y:S02]  /*6120*/  @!P0 SYNCS.PHASECHK.TRANS64 P0, [R7+URZ], R4 ;  /* 0x00000004070085a7 */ /* 0x000e64000800007f */
[----:B-1----:R-:W-:Y:S05]  /*6130*/  @!P0 BRA `(.L_x_64) ;  /* 0xfffffffc00f08947 */ /* 0x002fea000383ffff */
[----:B------:R-:W-:Y:S05]  /*6140*/  BRA `(.L_x_124) ;  /* 0xffffffe000287947 */ /* 0x000fea000383ffff */
.L_x_65:
[----:B0-----:R0:W1:Y:S02]  /*6150*/  SYNCS.PHASECHK.TRANS64.TRYWAIT P0, [R8+URZ], R5 ;  /* 0x00000005080075a7 */ /* 0x001064000800017f */
[----:B-1----:R-:W-:Y:S05]  /*6160*/  @!P0 NANOSLEEP.SYNCS 0x989680 ;  /* 0x009896800000895d */ /* 0x002fea0003900000 */
[----:B------:R-:W1:Y:S02]  /*6170*/  @!P0 SYNCS.PHASECHK.TRANS64 P0, [R8+URZ], R5 ;  /* 0x00000005080085a7 */ /* 0x000e64000800007f */
[----:B-1----:R-:W-:Y:S05]  /*6180*/  @!P0 BRA `(.L_x_65) ;  /* 0xfffffffc00f08947 */ /* 0x002fea000383ffff */
[----:B------:R-:W-:Y:S05]  /*6190*/  BRA `(.L_x_125) ;  /* 0xffffffe000387947 */ /* 0x000fea000383ffff */
.L_x_66:
[----:B0-----:R0:W1:Y:S02]  /*61a0*/  SYNCS.PHASECHK.TRANS64.TRYWAIT P0, [R9+URZ], R4 ;  /* 0x00000004090075a7 */ /* 0x001064000800017f */
[----:B-1----:R-:W-:Y:S05]  /*61b0*/  @!P0 NANOSLEEP.SYNCS 0x989680 ;  /* 0x009896800000895d */ /* 0x002fea0003900000 */
[----:B------:R-:W1:Y:S02]  /*61c0*/  @!P0 SYNCS.PHASECHK.TRANS64 P0, [R9+URZ], R4 ;  /* 0x00000004090085a7 */ /* 0x000e64000800007f */
[----:B-1----:R-:W-:Y:S05]  /*61d0*/  @!P0 BRA `(.L_x_66) ;  /* 0xfffffffc00f08947 */ /* 0x002fea000383ffff */
[----:B------:R-:W-:Y:S05]  /*61e0*/  BRA `(.L_x_126) ;  /* 0xffffffe000487947 */ /* 0x000fea000383ffff */
.L_x_67:
[----:B0-----:R0:W1:Y:S02]  /*61f0*/  SYNCS.PHASECHK.TRANS64.TRYWAIT P0, [R8+URZ], R5 ;  /* 0x00000005080075a7 */ /* 0x001064000800017f */
[----:B-1----:R-:W-:Y:S05]  /*6200*/  @!P0 NANOSLEEP.SYNCS 0x989680 ;  /* 0x009896800000895d */ /* 0x002fea0003900000 */
[----:B------:R-:W1:Y:S02]  /*6210*/  @!P0 SYNCS.PHASECHK.TRANS64 P0, [R8+URZ], R5 ;  /* 0x00000005080085a7 */ /* 0x000e64000800007f */
[----:B-1----:R-:W-:Y:S05]  /*6220*/  @!P0 BRA `(.L_x_67) ;  /* 0xfffffffc00f08947 */ /* 0x002fea000383ffff */
[----:B------:R-:W-:Y:S05]  /*6230*/  BRA `(.L_x_127) ;  /* 0xffffffe000587947 */ /* 0x000fea000383ffff */
.L_x_68:
[----:B0-----:R0:W1:Y:S02]  /*6240*/  SYNCS.PHASECHK.TRANS64.TRYWAIT P0, [R9+URZ], R4 ;  /* 0x00000004090075a7 */ /* 0x001064000800017f */
[----:B-1----:R-:W-:Y:S05]  /*6250*/  @!P0 NANOSLEEP.SYNCS 0x989680 ;  /* 0x009896800000895d */ /* 0x002fea0003900000 */
[----:B------:R-:W1:Y:S02]  /*6260*/  @!P0 SYNCS.PHASECHK.TRANS64 P0, [R9+URZ], R4 ;  /* 0x00000004090085a7 */ /* 0x000e64000800007f */
[----:B-1----:R-:W-:Y:S05]  /*6270*/  @!P0 BRA `(.L_x_68) ;  /* 0xfffffffc00f08947 */ /* 0x002fea000383ffff */
[----:B------:R-:W-:Y:S05]  /*6280*/  BRA `(.L_x_128) ;  /* 0xffffffe000687947 */ /* 0x000fea000383ffff */
.L_x_69:
[----:B0-----:R0:W1:Y:S02]  /*6290*/  SYNCS.PHASECHK.TRANS64.TRYWAIT P0, [R8+URZ], R5 ;  /* 0x00000005080075a7 */ /* 0x001064000800017f */
[----:B-1----:R-:W-:Y:S05]  /*62a0*/  @!P0 NANOSLEEP.SYNCS 0x989680 ;  /* 0x009896800000895d */ /* 0x002fea0003900000 */
[----:B------:R-:W1:Y:S02]  /*62b0*/  @!P0 SYNCS.PHASECHK.TRANS64 P0, [R8+URZ], R5 ;  /* 0x00000005080085a7 */ /* 0x000e64000800007f */
[----:B-1----:R-:W-:Y:S05]  /*62c0*/  @!P0 BRA `(.L_x_69) ;  /* 0xfffffffc00f08947 */ /* 0x002fea000383ffff */
[----:B------:R-:W-:Y:S05]  /*62d0*/  BRA `(.L_x_129) ;  /* 0xffffffe000787947 */ /* 0x000fea000383ffff */
.L_x_70:
[----:B0-----:R0:W1:Y:S02]  /*62e0*/  SYNCS.PHASECHK.TRANS64.TRYWAIT P0, [R9+URZ], R4 ;  /* 0x00000004090075a7 */ /* 0x001064000800017f */
[----:B-1----:R-:W-:Y:S05]  /*62f0*/  @!P0 NANOSLEEP.SYNCS 0x989680 ;  /* 0x009896800000895d */ /* 0x002fea0003900000 */
[----:B------:R-:W1:Y:S02]  /*6300*/  @!P0 SYNCS.PHASECHK.TRANS64 P0, [R9+URZ], R4 ;  /* 0x00000004090085a7 */ /* 0x000e64000800007f */
[----:B-1----:R-:W-:Y:S05]  /*6310*/  @!P0 BRA `(.L_x_70) ;  /* 0xfffffffc00f08947 */ /* 0x002fea000383ffff */
[----:B------:R-:W-:Y:S05]  /*6320*/  BRA `(.L_x_130) ;  /* 0xffffffe000887947 */ /* 0x000fea000383ffff */
.L_x_71:
[----:B0-----:R0:W1:Y:S02]  /*6330*/  SYNCS.PHASECHK.TRANS64.TRYWAIT P0, [R8+URZ], R5 ;  /* 0x00000005080075a7 */ /* 0x001064000800017f */
[----:B-1----:R-:W-:Y:S05]  /*6340*/  @!P0 NANOSLEEP.SYNCS 0x989680 ;  /* 0x009896800000895d */ /* 0x002fea0003900000 */
[----:B------:R-:W1:Y:S02]  /*6350*/  @!P0 SYNCS.PHASECHK.TRANS64 P0, [R8+URZ], R5 ;  /* 0x00000005080085a7 */ /* 0x000e64000800007f */
[----:B-1----:R-:W-:Y:S05]  /*6360*/  @!P0 BRA `(.L_x_71) ;  /* 0xfffffffc00f08947 */ /* 0x002fea000383ffff */
[----:B------:R-:W-:Y:S05]  /*6370*/  BRA `(.L_x_131) ;  /* 0xffffffe000987947 */ /* 0x000fea000383ffff */
.L_x_72:
[----:B0-----:R0:W1:Y:S02]  /*6380*/  SYNCS.PHASECHK.TRANS64.TRYWAIT P0, [R9+URZ], R4 ;  /* 0x00000004090075a7 */ /* 0x001064000800017f */
[----:B-1----:R-:W-:Y:S05]  /*6390*/  @!P0 NANOSLEEP.SYNCS 0x989680 ;  /* 0x009896800000895d */ /* 0x002fea0003900000 */
[----:B------:R-:W1:Y:S02]  /*63a0*/  @!P0 SYNCS.PHASECHK.TRANS64 P0, [R9+URZ], R4 ;  /* 0x00000004090085a7 */ /* 0x000e64000800007f */
[----:B-1----:R-:W-:Y:S05]  /*63b0*/  @!P0 BRA `(.L_x_72) ;  /* 0xfffffffc00f08947 */ /* 0x002fea000383ffff */
[----:B------:R-:W-:Y:S05]  /*63c0*/  BRA `(.L_x_132) ;  /* 0xffffffe000a87947 */ /* 0x000fea000383ffff */
.L_x_73:
[----:B0-----:R0:W1:Y:S02]  /*63d0*/  SYNCS.PHASECHK.TRANS64.TRYWAIT P0, [R8+URZ], R5 ;  /* 0x00000005080075a7 */ /* 0x001064000800017f */
[----:B-1----:R-:W-:Y:S05]  /*63e0*/  @!P0 NANOSLEEP.SYNCS 0x989680 ;  /* 0x009896800000895d */ /* 0x002fea0003900000 */
[----:B------:R-:W1:Y:S02]  /*63f0*/  @!P0 SYNCS.PHASECHK.TRANS64 P0, [R8+URZ], R5 ;  /* 0x00000005080085a7 */ /* 0x000e64000800007f */
[----:B-1----:R-:W-:Y:S05]  /*6400*/  @!P0 BRA `(.L_x_73) ;  /* 0xfffffffc00f08947 */ /* 0x002fea000383ffff */
[----:B------:R-:W-:Y:S05]  /*6410*/  BRA `(.L_x_133) ;  /* 0xffffffe000b87947 */ /* 0x000fea000383ffff */
.L_x_74:
[----:B0-----:R0:W1:Y:S02]  /*6420*/  SYNCS.PHASECHK.TRANS64.TRYWAIT P0, [R9+URZ], R4 ;  /* 0x00000004090075a7 */ /* 0x001064000800017f */
[----:B-1----:R-:W-:Y:S05]  /*6430*/  @!P0 NANOSLEEP.SYNCS 0x989680 ;  /* 0x009896800000895d */ /* 0x002fea0003900000 */
[----:B------:R-:W1:Y:S02]  /*6440*/  @!P0 SYNCS.PHASECHK.TRANS64 P0, [R9+URZ], R4 ;  /* 0x00000004090085a7 */ /* 0x000e64000800007f */
[----:B-1----:R-:W-:Y:S05]  /*6450*/  @!P0 BRA `(.L_x_74) ;  /* 0xfffffffc00f08947 */ /* 0x002fea000383ffff */
[----:B------:R-:W-:Y:S05]  /*6460*/  BRA `(.L_x_134) ;  /* 0xffffffe000c87947 */ /* 0x000fea000383ffff */
.L_x_75:
[----:B0-----:R0:W1:Y:S02]  /*6470*/  SYNCS.PHASECHK.TRANS64.TRYWAIT P0, [R8+URZ], R5 ;  /* 0x00000005080075a7 */ /* 0x001064000800017f */
[----:B-1----:R-:W-:Y:S05]  /*6480*/  @!P0 NANOSLEEP.SYNCS 0x989680 ;  /* 0x009896800000895d */ /* 0x002fea0003900000 */
[----:B------:R-:W1:Y:S02]  /*6490*/  @!P0 SYNCS.PHASECHK.TRANS64 P0, [R8+URZ], R5 ;  /* 0x00000005080085a7 */ /* 0x000e64000800007f */
[----:B-1----:R-:W-:Y:S05]  /*64a0*/  @!P0 BRA `(.L_x_75) ;  /* 0xfffffffc00f08947 */ /* 0x002fea000383ffff */
[----:B------:R-:W-:Y:S05]  /*64b0*/  BRA `(.L_x_135) ;  /* 0xffffffe000d87947 */ /* 0x000fea000383ffff */
.L_x_76:
[----:B0-----:R0:W1:Y:S02]  /*64c0*/  SYNCS.PHASECHK.TRANS64.TRYWAIT P0, [R9+URZ], R4 ;  /* 0x00000004090075a7 */ /* 0x001064000800017f */
[----:B-1----:R-:W-:Y:S05]  /*64d0*/  @!P0 NANOSLEEP.SYNCS 0x989680 ;  /* 0x009896800000895d */ /* 0x002fea0003900000 */
[----:B------:R-:W1:Y:S02]  /*64e0*/  @!P0 SYNCS.PHASECHK.TRANS64 P0, [R9+URZ], R4 ;  /* 0x00000004090085a7 */ /* 0x000e64000800007f */
[----:B-1----:R-:W-:Y:S05]  /*64f0*/  @!P0 BRA `(.L_x_76) ;  /* 0xfffffffc00f08947 */ /* 0x002fea000383ffff */
[----:B------:R-:W-:Y:S05]  /*6500*/  BRA `(.L_x_136) ;  /* 0xffffffe000e87947 */ /* 0x000fea000383ffff */
.L_x_77:
[----:B0-----:R0:W1:Y:S02]  /*6510*/  SYNCS.PHASECHK.TRANS64.TRYWAIT P0, [R8+URZ], R5 ;  /* 0x00000005080075a7 */ /* 0x001064000800017f */
[----:B-1----:R-:W-:Y:S05]  /*6520*/  @!P0 NANOSLEEP.SYNCS 0x989680 ;  /* 0x009896800000895d */ /* 0x002fea0003900000 */
[----:B------:R-:W1:Y:S02]  /*6530*/  @!P0 SYNCS.PHASECHK.TRANS64 P0, [R8+URZ], R5 ;  /* 0x00000005080085a7 */ /* 0x000e64000800007f */
[----:B-1----:R-:W-:Y:S05]  /*6540*/  @!P0 BRA `(.L_x_77) ;  /* 0xfffffffc00f08947 */ /* 0x002fea000383ffff */
[----:B------:R-:W-:Y:S05]  /*6550*/  BRA `(.L_x_137) ;  /* 0xffffffe000f87947 */ /* 0x000fea000383ffff */
.L_x_78:
[----:B0-----:R0:W1:Y:S02]  /*6560*/  SYNCS.PHASECHK.TRANS64.TRYWAIT P0, [R9+URZ], R4 ;  /* 0x00000004090075a7 */ /* 0x001064000800017f */
[----:B-1----:R-:W-:Y:S05]  /*6570*/  @!P0 NANOSLEEP.SYNCS 0x989680 ;  /* 0x009896800000895d */ /* 0x002fea0003900000 */
[----:B------:R-:W1:Y:S02]  /*6580*/  @!P0 SYNCS.PHASECHK.TRANS64 P0, [R9+URZ], R4 ;  /* 0x00000004090085a7 */ /* 0x000e64000800007f */
[----:B-1----:R-:W-:Y:S05]  /*6590*/  @!P0 BRA `(.L_x_78) ;  /* 0xfffffffc00f08947 */ /* 0x002fea000383ffff */
[----:B------:R-:W-:Y:S05]  /*65a0*/  BRA `(.L_x_138) ;  /* 0xffffffe400087947 */ /* 0x000fea000383ffff */
.L_x_79:
[----:B0-----:R0:W1:Y:S02]  /*65b0*/  SYNCS.PHASECHK.TRANS64.TRYWAIT P0, [R8+URZ], R5 ;  /* 0x00000005080075a7 */ /* 0x001064000800017f */
[----:B-1----:R-:W-:Y:S05]  /*65c0*/  @!P0 NANOSLEEP.SYNCS 0x989680 ;  /* 0x009896800000895d */ /* 0x002fea0003900000 */
[----:B------:R-:W1:Y:S02]  /*65d0*/  @!P0 SYNCS.PHASECHK.TRANS64 P0, [R8+URZ], R5 ;  /* 0x00000005080085a7 */ /* 0x000e64000800007f */
[----:B-1----:R-:W-:Y:S05]  /*65e0*/  @!P0 BRA `(.L_x_79) ;  /* 0xfffffffc00f08947 */ /* 0x002fea000383ffff */
[----:B------:R-:W-:Y:S05]  /*65f0*/  BRA `(.L_x_139) ;  /* 0xffffffe400187947 */ /* 0x000fea000383ffff */
.L_x_80:
[----:B0-----:R0:W1:Y:S02]  /*6600*/  SYNCS.PHASECHK.TRANS64.TRYWAIT P0, [R9+URZ], R4 ;  /* 0x00000004090075a7 */ /* 0x001064000800017f */
[----:B-1----:R-:W-:Y:S05]  /*6610*/  @!P0 NANOSLEEP.SYNCS 0x989680 ;  /* 0x009896800000895d */ /* 0x002fea0003900000 */
[----:B------:R-:W1:Y:S02]  /*6620*/  @!P0 SYNCS.PHASECHK.TRANS64 P0, [R9+URZ], R4 ;  /* 0x00000004090085a7 */ /* 0x000e64000800007f */
[----:B-1----:R-:W-:Y:S05]  /*6630*/  @!P0 BRA `(.L_x_80) ;  /* 0xfffffffc00f08947 */ /* 0x002fea000383ffff */
[----:B------:R-:W-:Y:S05]  /*6640*/  BRA `(.L_x_140) ;  /* 0xffffffe400287947 */ /* 0x000fea000383ffff */
.L_x_81:
[----:B0-----:R0:W1:Y:S02]  /*6650*/  SYNCS.PHASECHK.TRANS64.TRYWAIT P0, [R8+URZ], R5 ;  /* 0x00000005080075a7 */ /* 0x001064000800017f */
[----:B-1----:R-:W-:Y:S05]  /*6660*/  @!P0 NANOSLEEP.SYNCS 0x989680 ;  /* 0x009896800000895d */ /* 0x002fea0003900000 */
[----:B------:R-:W1:Y:S02]  /*6670*/  @!P0 SYNCS.PHASECHK.TRANS64 P0, [R8+URZ], R5 ;  /* 0x00000005080085a7 */ /* 0x000e64000800007f */
[----:B-1----:R-:W-:Y:S05]  /*6680*/  @!P0 BRA `(.L_x_81) ;  /* 0xfffffffc00f08947 */ /* 0x002fea000383ffff */
[----:B------:R-:W-:Y:S05]  /*6690*/  BRA `(.L_x_141) ;  /* 0xffffffe400387947 */ /* 0x000fea000383ffff */
.L_x_82:
[----:B0-----:R0:W1:Y:S02]  /*66a0*/  SYNCS.PHASECHK.TRANS64.TRYWAIT P0, [R9+URZ], R4 ;  /* 0x00000004090075a7 */ /* 0x001064000800017f */
[----:B-1----:R-:W-:Y:S05]  /*66b0*/  @!P0 NANOSLEEP.SYNCS 0x989680 ;  /* 0x009896800000895d */ /* 0x002fea0003900000 */
[----:B------:R-:W1:Y:S02]  /*66c0*/  @!P0 SYNCS.PHASECHK.TRANS64 P0, [R9+URZ], R4 ;  /* 0x00000004090085a7 */ /* 0x000e64000800007f */
[----:B-1----:R-:W-:Y:S05]  /*66d0*/  @!P0 BRA `(.L_x_82) ;  /* 0xfffffffc00f08947 */ /* 0x002fea000383ffff */
[----:B------:R-:W-:Y:S05]  /*66e0*/  BRA `(.L_x_142) ;  /* 0xffffffe400487947 */ /* 0x000fea000383ffff */
.L_x_83:
[----:B0-----:R0:W1:Y:S02]  /*66f0*/  SYNCS.PHASECHK.TRANS64.TRYWAIT P0, [R8+URZ], R5 ;  /* 0x00000005080075a7 */ /* 0x001064000800017f */
[----:B-1----:R-:W-:Y:S05]  /*6700*/  @!P0 NANOSLEEP.SYNCS 0x989680 ;  /* 0x009896800000895d */ /* 0x002fea0003900000 */
[----:B------:R-:W1:Y:S02]  /*6710*/  @!P0 SYNCS.PHASECHK.TRANS64 P0, [R8+URZ], R5 ;  /* 0x00000005080085a7 */ /* 0x000e64000800007f */
[----:B-1----:R-:W-:Y:S05]  /*6720*/  @!P0 BRA `(.L_x_83) ;  /* 0xfffffffc00f08947 */ /* 0x002fea000383ffff */
[----:B------:R-:W-:Y:S05]  /*6730*/  BRA `(.L_x_143) ;  /* 0xffffffe400587947 */ /* 0x000fea000383ffff */
.L_x_84:
[----:B0-----:R0:W1:Y:S02]  /*6740*/  SYNCS.PHASECHK.TRANS64.TRYWAIT P0, [R9+URZ], R4 ;  /* 0x00000004090075a7 */ /* 0x001064000800017f */
[----:B-1----:R-:W-:Y:S05]  /*6750*/  @!P0 NANOSLEEP.SYNCS 0x989680 ;  /* 0x009896800000895d */ /* 0x002fea0003900000 */
[----:B------:R-:W1:Y:S02]  /*6760*/  @!P0 SYNCS.PHASECHK.TRANS64 P0, [R9+URZ], R4 ;  /* 0x00000004090085a7 */ /* 0x000e64000800007f */
[----:B-1----:R-:W-:Y:S05]  /*6770*/  @!P0 BRA `(.L_x_84) ;  /* 0xfffffffc00f08947 */ /* 0x002fea000383ffff */
[----:B------:R-:W-:Y:S05]  /*6780*/  BRA `(.L_x_144) ;  /* 0xffffffe400687947 */ /* 0x000fea000383ffff */
.L_x_85:
[----:B0-----:R0:W1:Y:S02]  /*6790*/  SYNCS.PHASECHK.TRANS64.TRYWAIT P0, [R8+URZ], R5 ;  /* 0x00000005080075a7 */ /* 0x001064000800017f */
[----:B-1----:R-:W-:Y:S05]  /*67a0*/  @!P0 NANOSLEEP.SYNCS 0x989680 ;  /* 0x009896800000895d */ /* 0x002fea0003900000 */
[----:B------:R-:W1:Y:S02]  /*67b0*/  @!P0 SYNCS.PHASECHK.TRANS64 P0, [R8+URZ], R5 ;  /* 0x00000005080085a7 */ /* 0x000e64000800007f */
[----:B-1----:R-:W-:Y:S05]  /*67c0*/  @!P0 BRA `(.L_x_85) ;  /* 0xfffffffc00f08947 */ /* 0x002fea000383ffff */
[----:B------:R-:W-:Y:S05]  /*67d0*/  BRA `(.L_x_145) ;  /* 0xffffffe400787947 */ /* 0x000fea000383ffff */
.L_x_86:
[----:B0-----:R0:W1:Y:S02]  /*67e0*/  SYNCS.PHASECHK.TRANS64.TRYWAIT P0, [R9+URZ], R4 ;  /* 0x00000004090075a7 */ /* 0x001064000800017f */
[----:B-1----:R-:W-:Y:S05]  /*67f0*/  @!P0 NANOSLEEP.SYNCS 0x989680 ;  /* 0x009896800000895d */ /* 0x002fea0003900000 */
[----:B------:R-:W1:Y:S02]  /*6800*/  @!P0 SYNCS.PHASECHK.TRANS64 P0, [R9+URZ], R4 ;  /* 0x00000004090085a7 */ /* 0x000e64000800007f */
[----:B-1----:R-:W-:Y:S05]  /*6810*/  @!P0 BRA `(.L_x_86) ;  /* 0xfffffffc00f08947 */ /* 0x002fea000383ffff */
[----:B------:R-:W-:Y:S05]  /*6820*/  BRA `(.L_x_146) ;  /* 0xffffffe400887947 */ /* 0x000fea000383ffff */
.L_x_87:
[----:B0-----:R0:W1:Y:S02]  /*6830*/  SYNCS.PHASECHK.TRANS64.TRYWAIT P0, [R8+URZ], R5 ;  /* 0x00000005080075a7 */ /* 0x001064000800017f */
[----:B-1----:R-:W-:Y:S05]  /*6840*/  @!P0 NANOSLEEP.SYNCS 0x989680 ;  /* 0x009896800000895d */ /* 0x002fea0003900000 */
[----:B------:R-:W1:Y:S02]  /*6850*/  @!P0 SYNCS.PHASECHK.TRANS64 P0, [R8+URZ], R5 ;  /* 0x00000005080085a7 */ /* 0x000e64000800007f */
[----:B-1----:R-:W-:Y:S05]  /*6860*/  @!P0 BRA `(.L_x_87) ;  /* 0xfffffffc00f08947 */ /* 0x002fea000383ffff */
[----:B------:R-:W-:Y:S05]  /*6870*/  BRA `(.L_x_147) ;  /* 0xffffffe400987947 */ /* 0x000fea000383ffff */
.L_x_88:
[----:B0-----:R0:W1:Y:S02]  /*6880*/  SYNCS.PHASECHK.TRANS64.TRYWAIT P0, [R9+URZ], R4 ;  /* 0x00000004090075a7 */ /* 0x001064000800017f */
[----:B-1----:R-:W-:Y:S05]  /*6890*/  @!P0 NANOSLEEP.SYNCS 0x989680 ;  /* 0x009896800000895d */ /* 0x002fea0003900000 */
[----:B------:R-:W1:Y:S02]  /*68a0*/  @!P0 SYNCS.PHASECHK.TRANS64 P0, [R9+URZ], R4 ;  /* 0x00000004090085a7 */ /* 0x000e64000800007f */
[----:B-1----:R-:W-:Y:S05]  /*68b0*/  @!P0 BRA `(.L_x_88) ;  /* 0xfffffffc00f08947 */ /* 0x002fea000383ffff */
[----:B------:R-:W-:Y:S05]  /*68c0*/  BRA `(.L_x_148) ;  /* 0xffffffe400a87947 */ /* 0x000fea000383ffff */
.L_x_89:
[----:B0-----:R0:W1:Y:S02]  /*68d0*/  SYNCS.PHASECHK.TRANS64.TRYWAIT P0, [R8+URZ], R5 ;  /* 0x00000005080075a7 */ /* 0x001064000800017f */
[----:B-1----:R-:W-:Y:S05]  /*68e0*/  @!P0 NANOSLEEP.SYNCS 0x989680 ;  /* 0x009896800000895d */ /* 0x002fea0003900000 */
[----:B------:R-:W1:Y:S02]  /*68f0*/  @!P0 SYNCS.PHASECHK.TRANS64 P0, [R8+URZ], R5 ;  /* 0x00000005080085a7 */ /* 0x000e64000800007f */
[----:B-1----:R-:W-:Y:S05]  /*6900*/  @!P0 BRA `(.L_x_89) ;  /* 0xfffffffc00f08947 */ /* 0x002fea000383ffff */
[----:B------:R-:W-:Y:S05]  /*6910*/  BRA `(.L_x_149) ;  /* 0xffffffe400b87947 */ /* 0x000fea000383ffff */
.L_x_90:
[----:B0-----:R0:W1:Y:S02]  /*6920*/  SYNCS.PHASECHK.TRANS64.TRYWAIT P0, [R9+URZ], R4 ;  /* 0x00000004090075a7 */ /* 0x001064000800017f */
[----:B-1----:R-:W-:Y:S05]  /*6930*/  @!P0 NANOSLEEP.SYNCS 0x989680 ;  /* 0x009896800000895d */ /* 0x002fea0003900000 */
[----:B------:R-:W1:Y:S02]  /*6940*/  @!P0 SYNCS.PHASECHK.TRANS64 P0, [R9+URZ], R4 ;  /* 0x00000004090085a7 */ /* 0x000e64000800007f */
[----:B-1----:R-:W-:Y:S05]  /*6950*/  @!P0 BRA `(.L_x_90) ;  /* 0xfffffffc00f08947 */ /* 0x002fea000383ffff */
[----:B------:R-:W-:Y:S05]  /*6960*/  BRA `(.L_x_150) ;  /* 0xffffffe400c87947 */ /* 0x000fea000383ffff */
.L_x_91:
[----:B0-----:R0:W1:Y:S02]  /*6970*/  SYNCS.PHASECHK.TRANS64.TRYWAIT P0, [R8+URZ], R5 ;  /* 0x00000005080075a7 */ /* 0x001064000800017f */
[----:B-1----:R-:W-:Y:S05]  /*6980*/  @!P0 NANOSLEEP.SYNCS 0x989680 ;  /* 0x009896800000895d */ /* 0x002fea0003900000 */
[----:B------:R-:W1:Y:S02]  /*6990*/  @!P0 SYNCS.PHASECHK.TRANS64 P0, [R8+URZ], R5 ;  /* 0x00000005080085a7 */ /* 0x000e64000800007f */
[----:B-1----:R-:W-:Y:S05]  /*69a0*/  @!P0 BRA `(.L_x_91) ;  /* 0xfffffffc00f08947 */ /* 0x002fea000383ffff */
[----:B------:R-:W-:Y:S05]  /*69b0*/  BRA `(.L_x_151) ;  /* 0xffffffe400d87947 */ /* 0x000fea000383ffff */
.L_x_92:
[----:B0-----:R0:W1:Y:S02]  /*69c0*/  SYNCS.PHASECHK.TRANS64.TRYWAIT P0, [R9+URZ], R4 ;  /* 0x00000004090075a7 */ /* 0x001064000800017f */
[----:B-1----:R-:W-:Y:S05]  /*69d0*/  @!P0 NANOSLEEP.SYNCS 0x989680 ;  /* 0x009896800000895d */ /* 0x002fea0003900000 */
[----:B------:R-:W1:Y:S02]  /*69e0*/  @!P0 SYNCS.PHASECHK.TRANS64 P0, [R9+URZ], R4 ;  /* 0x00000004090085a7 */ /* 0x000e64000800007f */
[----:B-1----:R-:W-:Y:S05]  /*69f0*/  @!P0 BRA `(.L_x_92) ;  /* 0xfffffffc00f08947 */ /* 0x002fea000383ffff */
[----:B------:R-:W-:Y:S05]  /*6a00*/  BRA `(.L_x_152) ;  /* 0xffffffe400e87947 */ /* 0x000fea000383ffff */
.L_x_93:
[----:B0-----:R0:W1:Y:S02]  /*6a10*/  SYNCS.PHASECHK.TRANS64.TRYWAIT P0, [R8+URZ], R5 ;  /* 0x00000005080075a7 */ /* 0x001064000800017f */
[----:B-1----:R-:W-:Y:S05]  /*6a20*/  @!P0 NANOSLEEP.SYNCS 0x989680 ;  /* 0x009896800000895d */ /* 0x002fea0003900000 */
[----:B------:R-:W1:Y:S02]  /*6a30*/  @!P0 SYNCS.PHASECHK.TRANS64 P0, [R8+URZ], R5 ;  /* 0x00000005080085a7 */ /* 0x000e64000800007f */
[----:B-1----:R-:W-:Y:S05]  /*6a40*/  @!P0 BRA `(.L_x_93) ;  /* 0xfffffffc00f08947 */ /* 0x002fea000383ffff */
[----:B------:R-:W-:Y:S05]  /*6a50*/  BRA `(.L_x_153) ;  /* 0xffffffe400f87947 */ /* 0x000fea000383ffff */
.L_x_94:
[----:B0-----:R0:W1:Y:S02]  /*6a60*/  SYNCS.PHASECHK.TRANS64.TRYWAIT P0, [R9+URZ], R4 ;  /* 0x00000004090075a7 */ /* 0x001064000800017f */
[----:B-1----:R-:W-:Y:S05]  /*6a70*/  @!P0 NANOSLEEP.SYNCS 0x989680 ;  /* 0x009896800000895d */ /* 0x002fea0003900000 */
[----:B------:R-:W1:Y:S02]  /*6a80*/  @!P0 SYNCS.PHASECHK.TRANS64 P0, [R9+URZ], R4 ;  /* 0x00000004090085a7 */ /* 0x000e64000800007f */
[----:B-1----:R-:W-:Y:S05]  /*6a90*/  @!P0 BRA `(.L_x_94) ;  /* 0xfffffffc00f08947 */ /* 0x002fea000383ffff */
[----:B------:R-:W-:Y:S05]  /*6aa0*/  BRA `(.L_x_154) ;  /* 0xffffffe800087947 */ /* 0x000fea000383ffff */
.L_x_95:
[----:B0-----:R0:W1:Y:S02]  /*6ab0*/  SYNCS.PHASECHK.TRANS64.TRYWAIT P0, [R8+URZ], R5 ;  /* 0x00000005080075a7 */ /* 0x001064000800017f */
[----:B-1----:R-:W-:Y:S05]  /*6ac0*/  @!P0 NANOSLEEP.SYNCS 0x989680 ;  /* 0x009896800000895d */ /* 0x002fea0003900000 */
[----:B------:R-:W1:Y:S02]  /*6ad0*/  @!P0 SYNCS.PHASECHK.TRANS64 P0, [R8+URZ], R5 ;  /* 0x00000005080085a7 */ /* 0x000e64000800007f */
[----:B-1----:R-:W-:Y:S05]  /*6ae0*/  @!P0 BRA `(.L_x_95) ;  /* 0xfffffffc00f08947 */ /* 0x002fea000383ffff */
[----:B------:R-:W-:Y:S05]  /*6af0*/  BRA `(.L_x_155) ;  /* 0xffffffe800187947 */ /* 0x000fea000383ffff */
.L_x_96:
[----:B0-----:R0:W1:Y:S02]  /*6b00*/  SYNCS.PHASECHK.TRANS64.TRYWAIT P0, [R9+URZ], R4 ;  /* 0x00000004090075a7 */ /* 0x001064000800017f */
[----:B-1----:R-:W-:Y:S05]  /*6b10*/  @!P0 NANOSLEEP.SYNCS 0x989680 ;  /* 0x009896800000895d */ /* 0x002fea0003900000 */
[----:B------:R-:W1:Y:S02]  /*6b20*/  @!P0 SYNCS.PHASECHK.TRANS64 P0, [R9+URZ], R4 ;  /* 0x00000004090085a7 */ /* 0x000e64000800007f */
[----:B-1----:R-:W-:Y:S05]  /*6b30*/  @!P0 BRA `(.L_x_96) ;  /* 0xfffffffc00f08947 */ /* 0x002fea000383ffff */
[----:B------:R-:W-:Y:S05]  /*6b40*/  BRA `(.L_x_156) ;  /* 0xffffffe800287947 */ /* 0x000fea000383ffff */
.L_x_97:
[----:B0-----:R0:W1:Y:S02]  /*6b50*/  SYNCS.PHASECHK.TRANS64.TRYWAIT P0, [R8+URZ], R5 ;  /* 0x00000005080075a7 */ /* 0x001064000800017f */
[----:B-1----:R-:W-:Y:S05]  /*6b60*/  @!P0 NANOSLEEP.SYNCS 0x989680 ;  /* 0x009896800000895d */ /* 0x002fea0003900000 */
[----:B------:R-:W1:Y:S02]  /*6b70*/  @!P0 SYNCS.PHASECHK.TRANS64 P0, [R8+URZ], R5 ;  /* 0x00000005080085a7 */ /* 0x000e64000800007f */
[----:B-1----:R-:W-:Y:S05]  /*6b80*/  @!P0 BRA `(.L_x_97) ;  /* 0xfffffffc00f08947 */ /* 0x002fea000383ffff */
[----:B------:R-:W-:Y:S05]  /*6b90*/  BRA `(.L_x_157) ;  /* 0xffffffe800387947 */ /* 0x000fea000383ffff */
.L_x_98:
[----:B0-----:R0:W1:Y:S02]  /*6ba0*/  SYNCS.PHASECHK.TRANS64.TRYWAIT P0, [R9+URZ], R4 ;  /* 0x00000004090075a7 */ /* 0x001064000800017f */
[----:B-1----:R-:W-:Y:S05]  /*6bb0*/  @!P0 NANOSLEEP.SYNCS 0x989680 ;  /* 0x009896800000895d */ /* 0x002fea0003900000 */
[----:B------:R-:W1:Y:S02]  /*6bc0*/  @!P0 SYNCS.PHASECHK.TRANS64 P0, [R9+URZ], R4 ;  /* 0x00000004090085a7 */ /* 0x000e64000800007f */
[----:B-1----:R-:W-:Y:S05]  /*6bd0*/  @!P0 BRA `(.L_x_98) ;  /* 0xfffffffc00f08947 */ /* 0x002fea000383ffff */
[----:B------:R-:W-:Y:S05]  /*6be0*/  BRA `(.L_x_158) ;  /* 0xffffffe800487947 */ /* 0x000fea000383ffff */
.L_x_99:
[----:B0-----:R0:W1:Y:S02]  /*6bf0*/  SYNCS.PHASECHK.TRANS64.TRYWAIT P0, [R8+URZ], R5 ;  /* 0x00000005080075a7 */ /* 0x001064000800017f */
[----:B-1----:R-:W-:Y:S05]  /*6c00*/  @!P0 NANOSLEEP.SYNCS 0x989680 ;  /* 0x009896800000895d */ /* 0x002fea0003900000 */
[----:B------:R-:W1:Y:S02]  /*6c10*/  @!P0 SYNCS.PHASECHK.TRANS64 P0, [R8+URZ], R5 ;  /* 0x00000005080085a7 */ /* 0x000e64000800007f */
[----:B-1----:R-:W-:Y:S05]  /*6c20*/  @!P0 BRA `(.L_x_99) ;  /* 0xfffffffc00f08947 */ /* 0x002fea000383ffff */
[----:B------:R-:W-:Y:S05]  /*6c30*/  BRA `(.L_x_159) ;  /* 0xffffffe800587947 */ /* 0x000fea000383ffff */
.L_x_100:
[----:B0-----:R0:W1:Y:S02]  /*6c40*/  SYNCS.PHASECHK.TRANS64.TRYWAIT P0, [R9+URZ], R4 ;  /* 0x00000004090075a7 */ /* 0x001064000800017f */
[----:B-1----:R-:W-:Y:S05]  /*6c50*/  @!P0 NANOSLEEP.SYNCS 0x989680 ;  /* 0x009896800000895d */ /* 0x002fea0003900000 */
[----:B------:R-:W1:Y:S02]  /*6c60*/  @!P0 SYNCS.PHASECHK.TRANS64 P0, [R9+URZ], R4 ;  /* 0x00000004090085a7 */ /* 0x000e64000800007f */
[----:B-1----:R-:W-:Y:S05]  /*6c70*/  @!P0 BRA `(.L_x_100) ;  /* 0xfffffffc00f08947 */ /* 0x002fea000383ffff */
[----:B------:R-:W-:Y:S05]  /*6c80*/  BRA `(.L_x_160) ;  /* 0xffffffe800687947 */ /* 0x000fea000383ffff */
.L_x_101:
[----:B0-----:R0:W1:Y:S02]  /*6c90*/  SYNCS.PHASECHK.TRANS64.TRYWAIT P0, [R8+URZ], R5 ;  /* 0x00000005080075a7 */ /* 0x001064000800017f */
[----:B-1----:R-:W-:Y:S05]  /*6ca0*/  @!P0 NANOSLEEP.SYNCS 0x989680 ;  /* 0x009896800000895d */ /* 0x002fea0003900000 */
[----:B------:R-:W1:Y:S02]  /*6cb0*/  @!P0 SYNCS.PHASECHK.TRANS64 P0, [R8+URZ], R5 ;  /* 0x00000005080085a7 */ /* 0x000e64000800007f */
[----:B-1----:R-:W-:Y:S05]  /*6cc0*/  @!P0 BRA `(.L_x_101) ;  /* 0xfffffffc00f08947 */ /* 0x002fea000383ffff */
[----:B------:R-:W-:Y:S05]  /*6cd0*/  BRA `(.L_x_161) ;  /* 0xffffffe800787947 */ /* 0x000fea000383ffff */
.L_x_102:
[----:B0-----:R0:W1:Y:S02]  /*6ce0*/  SYNCS.PHASECHK.TRANS64.TRYWAIT P0, [R9+URZ], R4 ;  /* 0x00000004090075a7 */ /* 0x001064000800017f */
[----:B-1----:R-:W-:Y:S05]  /*6cf0*/  @!P0 NANOSLEEP.SYNCS 0x989680 ;  /* 0x009896800000895d */ /* 0x002fea0003900000 */
[----:B------:R-:W1:Y:S02]  /*6d00*/  @!P0 SYNCS.PHASECHK.TRANS64 P0, [R9+URZ], R4 ;  /* 0x00000004090085a7 */ /* 0x000e64000800007f */
[----:B-1----:R-:W-:Y:S05]  /*6d10*/  @!P0 BRA `(.L_x_102) ;  /* 0xfffffffc00f08947 */ /* 0x002fea000383ffff */
[----:B------:R-:W-:Y:S05]  /*6d20*/  BRA `(.L_x_162) ;  /* 0xffffffe800887947 */ /* 0x000fea000383ffff */
.L_x_103:
[----:B0-----:R0:W1:Y:S02]  /*6d30*/  SYNCS.PHASECHK.TRANS64.TRYWAIT P0, [R8+URZ], R5 ;  /* 0x00000005080075a7 */ /* 0x001064000800017f */
[----:B-1----:R-:W-:Y:S05]  /*6d40*/  @!P0 NANOSLEEP.SYNCS 0x989680 ;  /* 0x009896800000895d */ /* 0x002fea0003900000 */
[----:B------:R-:W1:Y:S02]  /*6d50*/  @!P0 SYNCS.PHASECHK.TRANS64 P0, [R8+URZ], R5 ;  /* 0x00000005080085a7 */ /* 0x000e64000800007f */
[----:B-1----:R-:W-:Y:S05]  /*6d60*/  @!P0 BRA `(.L_x_103) ;  /* 0xfffffffc00f08947 */ /* 0x002fea000383ffff */
[----:B------:R-:W-:Y:S05]  /*6d70*/  BRA `(.L_x_163) ;  /* 0xffffffe800987947 */ /* 0x000fea000383ffff */
.L_x_104:
[----:B0-----:R0:W1:Y:S02]  /*6d80*/  SYNCS.PHASECHK.TRANS64.TRYWAIT P0, [R9+URZ], R4 ;  /* 0x00000004090075a7 */ /* 0x001064000800017f */
[----:B-1----:R-:W-:Y:S05]  /*6d90*/  @!P0 NANOSLEEP.SYNCS 0x989680 ;  /* 0x009896800000895d */ /* 0x002fea0003900000 */
[----:B------:R-:W1:Y:S02]  /*6da0*/  @!P0 SYNCS.PHASECHK.TRANS64 P0, [R9+URZ], R4 ;  /* 0x00000004090085a7 */ /* 0x000e64000800007f */
[----:B-1----:R-:W-:Y:S05]  /*6db0*/  @!P0 BRA `(.L_x_104) ;  /* 0xfffffffc00f08947 */ /* 0x002fea000383ffff */
[----:B------:R-:W-:Y:S05]  /*6dc0*/  BRA `(.L_x_164) ;  /* 0xffffffe800a87947 */ /* 0x000fea000383ffff */
.L_x_105:
[----:B0-----:R0:W1:Y:S02]  /*6dd0*/  SYNCS.PHASECHK.TRANS64.TRYWAIT P0, [R8+URZ], R5 ;  /* 0x00000005080075a7 */ /* 0x001064000800017f */
[----:B-1----:R-:W-:Y:S05]  /*6de0*/  @!P0 NANOSLEEP.SYNCS 0x989680 ;  /* 0x009896800000895d */ /* 0x002fea0003900000 */
[----:B------:R-:W1:Y:S02]  /*6df0*/  @!P0 SYNCS.PHASECHK.TRANS64 P0, [R8+URZ], R5 ;  /* 0x00000005080085a7 */ /* 0x000e64000800007f */
[----:B-1----:R-:W-:Y:S05]  /*6e00*/  @!P0 BRA `(.L_x_105) ;  /* 0xfffffffc00f08947 */ /* 0x002fea000383ffff */
[----:B------:R-:W-:Y:S05]  /*6e10*/  BRA `(.L_x_165) ;  /* 0xffffffe800b87947 */ /* 0x000fea000383ffff */
.L_x_106:
[----:B0-----:R0:W1:Y:S02]  /*6e20*/  SYNCS.PHASECHK.TRANS64.TRYWAIT P0, [R9+URZ], R4 ;  /* 0x00000004090075a7 */ /* 0x001064000800017f */
[----:B-1----:R-:W-:Y:S05]  /*6e30*/  @!P0 NANOSLEEP.SYNCS 0x989680 ;  /* 0x009896800000895d */ /* 0x002fea0003900000 */
[----:B------:R-:W1:Y:S02]  /*6e40*/  @!P0 SYNCS.PHASECHK.TRANS64 P0, [R9+URZ], R4 ;  /* 0x00000004090085a7 */ /* 0x000e64000800007f */
[----:B-1----:R-:W-:Y:S05]  /*6e50*/  @!P0 BRA `(.L_x_106) ;  /* 0xfffffffc00f08947 */ /* 0x002fea000383ffff */
[----:B------:R-:W-:Y:S05]  /*6e60*/  BRA `(.L_x_166) ;  /* 0xffffffe800c87947 */ /* 0x000fea000383ffff */
.L_x_107:
[----:B0-----:R0:W1:Y:S02]  /*6e70*/  SYNCS.PHASECHK.TRANS64.TRYWAIT P0, [R8+URZ], R5 ;  /* 0x00000005080075a7 */ /* 0x001064000800017f */
[----:B-1----:R-:W-:Y:S05]  /*6e80*/  @!P0 NANOSLEEP.SYNCS 0x989680 ;  /* 0x009896800000895d */ /* 0x002fea0003900000 */
[----:B------:R-:W1:Y:S02]  /*6e90*/  @!P0 SYNCS.PHASECHK.TRANS64 P0, [R8+URZ], R5 ;  /* 0x00000005080085a7 */ /* 0x000e64000800007f */
[----:B-1----:R-:W-:Y:S05]  /*6ea0*/  @!P0 BRA `(.L_x_107) ;  /* 0xfffffffc00f08947 */ /* 0x002fea000383ffff */
[----:B------:R-:W-:Y:S05]  /*6eb0*/  BRA `(.L_x_167) ;  /* 0xffffffe800d87947 */ /* 0x000fea000383ffff */
.L_x_108:
[----:B0-----:R0:W1:Y:S02]  /*6ec0*/  SYNCS.PHASECHK.TRANS64.TRYWAIT P0, [R9+URZ], R4 ;  /* 0x00000004090075a7 */ /* 0x001064000800017f */
[----:B-1----:R-:W-:Y:S05]  /*6ed0*/  @!P0 NANOSLEEP.SYNCS 0x989680 ;  /* 0x009896800000895d */ /* 0x002fea0003900000 */
[----:B------:R-:W1:Y:S02]  /*6ee0*/  @!P0 SYNCS.PHASECHK.TRANS64 P0, [R9+URZ], R4 ;  /* 0x00000004090085a7 */ /* 0x000e64000800007f */
[----:B-1----:R-:W-:Y:S05]  /*6ef0*/  @!P0 BRA `(.L_x_108) ;  /* 0xfffffffc00f08947 */ /* 0x002fea000383ffff */
[----:B------:R-:W-:Y:S05]  /*6f00*/  BRA `(.L_x_168) ;  /* 0xffffffe800e87947 */ /* 0x000fea000383ffff */
.L_x_109:
[----:B0-----:R0:W1:Y:S02]  /*6f10*/  SYNCS.PHASECHK.TRANS64.TRYWAIT P0, [R8+URZ], R5 ;  /* 0x00000005080075a7 */ /* 0x001064000800017f */
[----:B-1----:R-:W-:Y:S05]  /*6f20*/  @!P0 NANOSLEEP.SYNCS 0x989680 ;  /* 0x009896800000895d */ /* 0x002fea0003900000 */
[----:B------:R-:W1:Y:S02]  /*6f30*/  @!P0 SYNCS.PHASECHK.TRANS64 P0, [R8+URZ], R5 ;  /* 0x00000005080085a7 */ /* 0x000e64000800007f */
[----:B-1----:R-:W-:Y:S05]  /*6f40*/  @!P0 BRA `(.L_x_109) ;  /* 0xfffffffc00f08947 */ /* 0x002fea000383ffff */
[----:B------:R-:W-:Y:S05]  /*6f50*/  BRA `(.L_x_169) ;  /* 0xffffffe800f87947 */ /* 0x000fea000383ffff */
.L_x_110:
[----:B0-----:R0:W1:Y:S02]  /*6f60*/  SYNCS.PHASECHK.TRANS64.TRYWAIT P0, [R9+URZ], R4 ;  /* 0x00000004090075a7 */ /* 0x001064000800017f */
[----:B-1----:R-:W-:Y:S05]  /*6f70*/  @!P0 NANOSLEEP.SYNCS 0x989680 ;  /* 0x009896800000895d */ /* 0x002fea0003900000 */
[----:B------:R-:W1:Y:S02]  /*6f80*/  @!P0 SYNCS.PHASECHK.TRANS64 P0, [R9+URZ], R4 ;  /* 0x00000004090085a7 */ /* 0x000e64000800007f */
[----:B-1----:R-:W-:Y:S05]  /*6f90*/  @!P0 BRA `(.L_x_110) ;  /* 0xfffffffc00f08947 */ /* 0x002fea000383ffff */
[----:B------:R-:W-:Y:S05]  /*6fa0*/  BRA `(.L_x_170) ;  /* 0xffffffec00087947 */ /* 0x000fea000383ffff */
.L_x_111:
[----:B0-----:R0:W1:Y:S02]  /*6fb0*/  SYNCS.PHASECHK.TRANS64.TRYWAIT P0, [R8+URZ], R5 ;  /* 0x00000005080075a7 */ /* 0x001064000800017f */
[----:B-1----:R-:W-:Y:S05]  /*6fc0*/  @!P0 NANOSLEEP.SYNCS 0x989680 ;  /* 0x009896800000895d */ /* 0x002fea0003900000 */
[----:B------:R-:W1:Y:S02]  /*6fd0*/  @!P0 SYNCS.PHASECHK.TRANS64 P0, [R8+URZ], R5 ;  /* 0x00000005080085a7 */ /* 0x000e64000800007f */
[----:B-1----:R-:W-:Y:S05]  /*6fe0*/  @!P0 BRA `(.L_x_111) ;  /* 0xfffffffc00f08947 */ /* 0x002fea000383ffff */
[----:B------:R-:W-:Y:S05]  /*6ff0*/  BRA `(.L_x_171) ;  /* 0xffffffec00187947 */ /* 0x000fea000383ffff */
.L_x_112:
[----:B0-----:R0:W1:Y:S02]  /*7000*/  SYNCS.PHASECHK.TRANS64.TRYWAIT P0, [R9+URZ], R4 ;  /* 0x00000004090075a7 */ /* 0x001064000800017f */
[----:B-1----:R-:W-:Y:S05]  /*7010*/  @!P0 NANOSLEEP.SYNCS 0x989680 ;  /* 0x009896800000895d */ /* 0x002fea0003900000 */
[----:B------:R-:W1:Y:S02]  /*7020*/  @!P0 SYNCS.PHASECHK.TRANS64 P0, [R9+URZ], R4 ;  /* 0x00000004090085a7 */ /* 0x000e64000800007f */
[----:B-1----:R-:W-:Y:S05]  /*7030*/  @!P0 BRA `(.L_x_112) ;  /* 0xfffffffc00f08947 */ /* 0x002fea000383ffff */
[----:B------:R-:W-:Y:S05]  /*7040*/  BRA `(.L_x_172) ;  /* 0xffffffec00287947 */ /* 0x000fea000383ffff */
.L_x_113:
[----:B0-----:R0:W1:Y:S02]  /*7050*/  SYNCS.PHASECHK.TRANS64.TRYWAIT P0, [R8+URZ], R5 ;  /* 0x00000005080075a7 */ /* 0x001064000800017f */
[----:B-1----:R-:W-:Y:S05]  /*7060*/  @!P0 NANOSLEEP.SYNCS 0x989680 ;  /* 0x009896800000895d */ /* 0x002fea0003900000 */
[----:B------:R-:W1:Y:S02]  /*7070*/  @!P0 SYNCS.PHASECHK.TRANS64 P0, [R8+URZ], R5 ;  /* 0x00000005080085a7 */ /* 0x000e64000800007f */
[----:B-1----:R-:W-:Y:S05]  /*7080*/  @!P0 BRA `(.L_x_113) ;  /* 0xfffffffc00f08947 */ /* 0x002fea000383ffff */
[----:B------:R-:W-:Y:S05]  /*7090*/  BRA `(.L_x_173) ;  /* 0xffffffec00387947 */ /* 0x000fea000383ffff */
.L_x_114:
[----:B0-----:R0:W1:Y:S02]  /*70a0*/  SYNCS.PHASECHK.TRANS64.TRYWAIT P0, [R9+URZ], R4 ;  /* 0x00000004090075a7 */ /* 0x001064000800017f */
[----:B-1----:R-:W-:Y:S05]  /*70b0*/  @!P0 NANOSLEEP.SYNCS 0x989680 ;  /* 0x009896800000895d */ /* 0x002fea0003900000 */
[----:B------:R-:W1:Y:S02]  /*70c0*/  @!P0 SYNCS.PHASECHK.TRANS64 P0, [R9+URZ], R4 ;  /* 0x00000004090085a7 */ /* 0x000e64000800007f */
[----:B-1----:R-:W-:Y:S05]  /*70d0*/  @!P0 BRA `(.L_x_114) ;  /* 0xfffffffc00f08947 */ /* 0x002fea000383ffff */
[----:B------:R-:W-:Y:S05]  /*70e0*/  BRA `(.L_x_174) ;  /* 0xffffffec00487947 */ /* 0x000fea000383ffff */
.L_x_115:
[----:B0-----:R0:W1:Y:S02]  /*70f0*/  SYNCS.PHASECHK.TRANS64.TRYWAIT P0, [R6+URZ], R5 ;  /* 0x00000005060075a7 */ /* 0x001064000800017f */
[----:B-1----:R-:W-:Y:S05]  /*7100*/  @!P0 NANOSLEEP.SYNCS 0x989680 ;  /* 0x009896800000895d */ /* 0x002fea0003900000 */
[----:B------:R-:W1:Y:S02]  /*7110*/  @!P0 SYNCS.PHASECHK.TRANS64 P0, [R6+URZ], R5 ;  /* 0x00000005060085a7 */ /* 0x000e64000800007f */
[----:B-1----:R-:W-:Y:S05]  /*7120*/  @!P0 BRA `(.L_x_115) ;  /* 0xfffffffc00f08947 */ /* 0x002fea000383ffff */
[----:B------:R-:W-:Y:S05]  /*7130*/  BRA `(.L_x_175) ;  /* 0xffffffec00507947 */ /* 0x000fea000383ffff */
.L_x_176:
[----:B------:R-:W-:-:S00]  /*7140*/  BRA `(.L_x_176) ;  /* 0xfffffffc00fc7947 */ /* 0x000fc0000383ffff */
[----:B------:R-:W-:-:S00]  /*7150*/  NOP ;  /* 0x0000000000007918 */ /* 0x000fc00000000000 */
        /* <DEDUP_REMOVED lines=10> */
.L_x_177:


//--------------------- .nv.global.init           --------------------------
	.section	.nv.global.init,"aw",@progbits
.nv.global.init:
	.type		$str$22,@object
	.size		$str$22,($str$23 - $str$22)
$str$22:
        /*0000*/ 	.byte	0x6b, 0x5f, 0x74, 0x69, 0x6c, 0x65, 0x5f, 0x63, 0x6f, 0x75, 0x6e, 0x74, 0x20, 0x3e, 0x3d, 0x20
        /*0010*/ 	.byte	0x31, 0x00
	.type		$str$23,@object
	.size		$str$23,(__unnamed_1 - $str$23)
$str$23:
        /*0012*/ 	.byte	0x2f, 0x74, 0x6d, 0x70, 0x2f, 0x63, 0x75, 0x74, 0x6c, 0x61, 0x73, 0x73, 0x5f, 0x73, 0x77, 0x65
        /*0022*/ 	.byte	0x65, 0x70, 0x5f, 0x73, 0x72, 0x63, 0x2f, 0x69, 0x6e, 0x63, 0x6c, 0x75, 0x64, 0x65, 0x2f, 0x63
        /*0032*/ 	.byte	0x75, 0x74, 0x6c, 0x61, 0x73, 0x73, 0x2f, 0x67, 0x65, 0x6d, 0x6d, 0x2f, 0x63, 0x6f, 0x6c, 0x6c
        /*0042*/ 	.byte	0x65, 0x63, 0x74, 0x69, 0x76, 0x65, 0x2f, 0x73, 0x6d, 0x39, 0x30, 0x5f, 0x6d, 0x6d, 0x61, 0x5f
        /*0052*/ 	.byte	0x74, 0x6d, 0x61, 0x5f, 0x67, 0x6d, 0x6d, 0x61, 0x5f, 0x73, 0x73, 0x5f, 0x77, 0x61, 0x72, 0x70
        /*0062*/ 	.byte	0x73, 0x70, 0x65, 0x63, 0x69, 0x61, 0x6c, 0x69, 0x7a, 0x65, 0x64, 0x2e, 0x68, 0x70, 0x70, 0x00
	.type		__unnamed_1,@object
	.size		__unnamed_1,(.L_0 - __unnamed_1)
__unnamed_1:
        /*0072*/ 	.byte	0x76, 0x6f, 0x69, 0x64, 0x20, 0x63, 0x75, 0x74, 0x6c, 0x61, 0x73, 0x73, 0x3a, 0x3a, 0x67, 0x65
        /* <DEDUP_REMOVED lines=171> */
        /*0b32*/ 	.byte	0x69, 0x64, 0x65, 0x6e, 0x74, 0x69, 0x74, 0x79, 0x5d, 0x00
.L_0:


//--------------------- .nv.shared._ZN7cutlass13device_kernelINS_4gemm6kernel13GemmUniversalIN4cute5tupleIJiiiiEEENS1_10collective13CollectiveMmaINS1_34MainloopSm90TmaGmmaWarpSpecializedILi53ENS5_IJNS4_1CILi1EEESB_SB_EEENS1_35KernelTmaWarpSpecializedCooperativeEEENS5_IJNSA_ILi128EEENSA_ILi8EEENSA_ILi32EEEEEEaNS5_IJlSB_lEEEaSJ_NS4_8TiledMMAINS4_8MMA_AtomIJNS4_4SM904GMMA25MMA_64x8x32_S32S8S8_SS_TNEEEENS4_6LayoutINS5_IJNSA_ILi2EEESB_SB_EEENS5_IJSB_NSA_ILi0EEEST_EEEEENS5_IJNS4_10UnderscoreESW_SW_EEEEENS4_13SM90_TMA_LOADENS4_14ComposedLayoutINS4_7SwizzleILi1ELi4ELi3EEENS4_18smem_ptr_flag_bitsILi8EEENSQ_INS5_IJSG_SH_EEENS5_IJSH_SB_EEEEEEEvNS4_8identityESZ_S18_vS19_EENS_8epilogue10collective6detail29Sm90TmaWarpSpecializedAdapterINS1C_15DefaultEpilogueIaSJ_SJ_NS1B_6thread17LinearCombinationIaLi1EiiLNS1G_9ScaleType4KindE0ELNS_15FloatRoundStyleE2EaEENS1_15EpilogueDefaultEEEEEvvEEEEvNT_6ParamsE --------------------------
	.section	.nv.shared._ZN7cutlass13device_kernelINS_4gemm6kernel13GemmUniversalIN4cute5tupleIJiiiiEEENS1_10collective13CollectiveMmaINS1_34MainloopSm90TmaGmmaWarpSpecializedILi53ENS5_IJNS4_1CILi1EEESB_SB_EEENS1_35KernelTmaWarpSpecializedCooperativeEEENS5_IJNSA_ILi128EEENSA_ILi8EEENSA_ILi32EEEEEEaNS5_IJlSB_lEEEaSJ_NS4_8TiledMMAINS4_8MMA_AtomIJNS4_4SM904GMMA25MMA_64x8x32_S32S8S8_SS_TNEEEENS4_6LayoutINS5_IJNSA_ILi2EEESB_SB_EEENS5_IJSB_NSA_ILi0EEEST_EEEEENS5_IJNS4_10UnderscoreESW_SW_EEEEENS4_13SM90_TMA_LOADENS4_14ComposedLayoutINS4_7SwizzleILi1ELi4ELi3EEENS4_18smem_ptr_flag_bitsILi8EEENSQ_INS5_IJSG_SH_EEENS5_IJSH_SB_EEEEEEEvNS4_8identityESZ_S18_vS19_EENS_8epilogue10collective6detail29Sm90TmaWarpSpecializedAdapterINS1C_15DefaultEpilogueIaSJ_SJ_NS1B_6thread17LinearCombinationIaLi1EiiLNS1G_9ScaleType4KindE0ELNS_15FloatRoundStyleE2EaEENS1_15EpilogueDefaultEEEEEvvEEEEvNT_6ParamsE,"aw",@nobits
	.sectionflags	@""
	.align	16
	.zero		1024


//--------------------- .nv.shared.reserved.0     --------------------------
	.section	.nv.shared.reserved.0,"aw",@nobits
	.weak		__nv_reservedSMEM_offset_0_alias
	.size		__nv_reservedSMEM_offset_0_alias, 0, 0
	.other		__nv_reservedSMEM_offset_0_alias,@"STO_CUDA_RESERVED_SHARED STV_DEFAULT"
__nv_reservedSMEM_offset_0_alias:
	.zero		0


//--------------------- .nv.global                --------------------------
	.section	.nv.global,"aw",@nobits
.nv.global:
	.type		_ZN39_INTERNAL_2df1e682_4_k_cu_b4585ef2_58494cute1_E,@object
	.size		_ZN39_INTERNAL_2df1e682_4_k_cu_b4585ef2_58494cute1_E,(_ZN39_INTERNAL_2df1e682_4_k_cu_b4585ef2_58494cuda3std3__45__cpo6cbeginE - _ZN39_INTERNAL_2df1e682_4_k_cu_b4585ef2_58494cute1_E)
_ZN39_INTERNAL_2df1e682_4_k_cu_b4585ef2_58494cute1_E:
	.zero		1
	.type		_ZN39_INTERNAL_2df1e682_4_k_cu_b4585ef2_58494cuda3std3__45__cpo6cbeginE,@object
	.size		_ZN39_INTERNAL_2df1e682_4_k_cu_b4585ef2_58494cuda3std3__45__cpo6cbeginE,(_ZN39_INTERNAL_2df1e682_4_k_cu_b4585ef2_58494cuda3std3__48in_placeE - _ZN39_INTERNAL_2df1e682_4_k_cu_b4585ef2_58494cuda3std3__45__cpo6cbeginE)
_ZN39_INTERNAL_2df1e682_4_k_cu_b4585ef2_58494cuda3std3__45__cpo6cbeginE:
	.zero		1
	.type		_ZN39_INTERNAL_2df1e682_4_k_cu_b4585ef2_58494cuda3std3__48in_placeE,@object
	.size		_ZN39_INTERNAL_2df1e682_4_k_cu_b4585ef2_58494cuda3std3__48in_placeE,(_ZN39_INTERNAL_2df1e682_4_k_cu_b4585ef2_58494cuda3std6ranges3__45__cpo9iter_moveE - _ZN39_INTERNAL_2df1e682_4_k_cu_b4585ef2_58494cuda3std3__48in_placeE)
_ZN39_INTERNAL_2df1e682_4_k_cu_b4585ef2_58494cuda3std3__48in_placeE:
	.zero		1
	.type		_ZN39_INTERNAL_2df1e682_4_k_cu_b4585ef2_58494cuda3std6ranges3__45__cpo9iter_moveE,@object
	.size		_ZN39_INTERNAL_2df1e682_4_k_cu_b4585ef2_58494cuda3std6ranges3__45__cpo9iter_moveE,(_ZN39_INTERNAL_2df1e682_4_k_cu_b4585ef2_58494cuda3std3__45__cpo5beginE - _ZN39_INTERNAL_2df1e682_4_k_cu_b4585ef2_58494cuda3std6ranges3__45__cpo9iter_moveE)
_ZN39_INTERNAL_2df1e682_4_k_cu_b4585ef2_58494cuda3std6ranges3__45__cpo9iter_moveE:
	.zero		1
	.type		_ZN39_INTERNAL_2df1e682_4_k_cu_b4585ef2_58494cuda3std3__45__cpo5beginE,@object
	.size		_ZN39_INTERNAL_2df1e682_4_k_cu_b4585ef2_58494cuda3std3__45__cpo5beginE,(_ZN39_INTERNAL_2df1e682_4_k_cu_b4585ef2_58494cuda3std3__441_GLOBAL__N__2df1e682_4_k_cu_b4585ef2_58496ignoreE - _ZN39_INTERNAL_2df1e682_4_k_cu_b4585ef2_58494cuda3std3__45__cpo5beginE)
_ZN39_INTERNAL_2df1e682_4_k_cu_b4585ef2_58494cuda3std3__45__cpo5beginE:
	.zero		1
	.type		_ZN39_INTERNAL_2df1e682_4_k_cu_b4585ef2_58494cuda3std3__441_GLOBAL__N__2df1e682_4_k_cu_b4585ef2_58496ignoreE,@object
	.size		_ZN39_INTERNAL_2df1e682_4_k_cu_b4585ef2_58494cuda3std3__441_GLOBAL__N__2df1e682_4_k_cu_b4585ef2_58496ignoreE,(_ZN39_INTERNAL_2df1e682_4_k_cu_b4585ef2_58494cute7productE - _ZN39_INTERNAL_2df1e682_4_k_cu_b4585ef2_58494cuda3std3__441_GLOBAL__N__2df1e682_4_k_cu_b4585ef2_58496ignoreE)
_ZN39_INTERNAL_2df1e682_4_k_cu_b4585ef2_58494cuda3std3__441_GLOBAL__N__2df1e682_4_k_cu_b4585ef2_58496ignoreE:
	.zero		1
	.type		_ZN39_INTERNAL_2df1e682_4_k_cu_b4585ef2_58494cute7productE,@object
	.size		_ZN39_INTERNAL_2df1e682_4_k_cu_b4585ef2_58494cute7productE,(_ZN39_INTERNAL_2df1e682_4_k_cu_b4585ef2_58494cuda3std3__45__cpo3endE - _ZN39_INTERNAL_2df1e682_4_k_cu_b4585ef2_58494cute7productE)
_ZN39_INTERNAL_2df1e682_4_k_cu_b4585ef2_58494cute7productE:
	.zero		1
	.type		_ZN39_INTERNAL_2df1e682_4_k_cu_b4585ef2_58494cuda3std3__45__cpo3endE,@object
	.size		_ZN39_INTERNAL_2df1e682_4_k_cu_b4585ef2_58494cuda3std3__45__cpo3endE,(_ZN39_INTERNAL_2df1e682_4_k_cu_b4585ef2_58494cuda3std3__419piecewise_constructE - _ZN39_INTERNAL_2df1e682_4_k_cu_b4585ef2_58494cuda3std3__45__cpo3endE)
_ZN39_INTERNAL_2df1e682_4_k_cu_b4585ef2_58494cuda3std3__45__cpo3endE:
	.zero		1
	.type		_ZN39_INTERNAL_2df1e682_4_k_cu_b4585ef2_58494cuda3std3__419piecewise_constructE,@object
	.size		_ZN39_INTERNAL_2df1e682_4_k_cu_b4585ef2_58494cuda3std3__419piecewise_constructE,(_ZN39_INTERNAL_2df1e682_4_k_cu_b4585ef2_58494cuda3std3__45__cpo4cendE - _ZN39_INTERNAL_2df1e682_4_k_cu_b4585ef2_58494cuda3std3__419piecewise_constructE)
_ZN39_INTERNAL_2df1e682_4_k_cu_b4585ef2_58494cuda3std3__419piecewise_constructE:
	.zero		1
	.type		_ZN39_INTERNAL_2df1e682_4_k_cu_b4585ef2_58494cuda3std3__45__cpo4cendE,@object
	.size		_ZN39_INTERNAL_2df1e682_4_k_cu_b4585ef2_58494cuda3std3__45__cpo4cendE,(_ZN39_INTERNAL_2df1e682_4_k_cu_b4585ef2_58494cuda3std6ranges3__45__cpo4swapE - _ZN39_INTERNAL_2df1e682_4_k_cu_b4585ef2_58494cuda3std3__45__cpo4cendE)
_ZN39_INTERNAL_2df1e682_4_k_cu_b4585ef2_58494cuda3std3__45__cpo4cendE:
	.zero		1
	.type		_ZN39_INTERNAL_2df1e682_4_k_cu_b4585ef2_58494cuda3std6ranges3__45__cpo4swapE,@object
	.size		_ZN39_INTERNAL_2df1e682_4_k_cu_b4585ef2_58494cuda3std6ranges3__45__cpo4swapE,(.L_8 - _ZN39_INTERNAL_2df1e682_4_k_cu_b4585ef2_58494cuda3std6ranges3__45__cpo4swapE)
_ZN39_INTERNAL_2df1e682_4_k_cu_b4585ef2_58494cuda3std6ranges3__45__cpo4swapE:
	.zero		1
.L_8:


//--------------------- .nv.constant0._ZN7cutlass13device_kernelINS_4gemm6kernel13GemmUniversalIN4cute5tupleIJiiiiEEENS1_10collective13CollectiveMmaINS1_34MainloopSm90TmaGmmaWarpSpecializedILi53ENS5_IJNS4_1CILi1EEESB_SB_EEENS1_35KernelTmaWarpSpecializedCooperativeEEENS5_IJNSA_ILi128EEENSA_ILi8EEENSA_ILi32EEEEEEaNS5_IJlSB_lEEEaSJ_NS4_8TiledMMAINS4_8MMA_AtomIJNS4_4SM904GMMA25MMA_64x8x32_S32S8S8_SS_TNEEEENS4_6LayoutINS5_IJNSA_ILi2EEESB_SB_EEENS5_IJSB_NSA_ILi0EEEST_EEEEENS5_IJNS4_10UnderscoreESW_SW_EEEEENS4_13SM90_TMA_LOADENS4_14ComposedLayoutINS4_7SwizzleILi1ELi4ELi3EEENS4_18smem_ptr_flag_bitsILi8EEENSQ_INS5_IJSG_SH_EEENS5_IJSH_SB_EEEEEEEvNS4_8identityESZ_S18_vS19_EENS_8epilogue10collective6detail29Sm90TmaWarpSpecializedAdapterINS1C_15DefaultEpilogueIaSJ_SJ_NS1B_6thread17LinearCombinationIaLi1EiiLNS1G_9ScaleType4KindE0ELNS_15FloatRoundStyleE2EaEENS1_15EpilogueDefaultEEEEEvvEEEEvNT_6ParamsE --------------------------
	.section	.nv.constant0._ZN7cutlass13device_kernelINS_4gemm6kernel13GemmUniversalIN4cute5tupleIJiiiiEEENS1_10collective13CollectiveMmaINS1_34MainloopSm90TmaGmmaWarpSpecializedILi53ENS5_IJNS4_1CILi1EEESB_SB_EEENS1_35KernelTmaWarpSpecializedCooperativeEEENS5_IJNSA_ILi128EEENSA_ILi8EEENSA_ILi32EEEEEEaNS5_IJlSB_lEEEaSJ_NS4_8TiledMMAINS4_8MMA_AtomIJNS4_4SM904GMMA25MMA_64x8x32_S32S8S8_SS_TNEEEENS4_6LayoutINS5_IJNSA_ILi2EEESB_SB_EEENS5_IJSB_NSA_ILi0EEEST_EEEEENS5_IJNS4_10UnderscoreESW_SW_EEEEENS4_13SM90_TMA_LOADENS4_14ComposedLayoutINS4_7SwizzleILi1ELi4ELi3EEENS4_18smem_ptr_flag_bitsILi8EEENSQ_INS5_IJSG_SH_EEENS5_IJSH_SB_EEEEEEEvNS4_8identityESZ_S18_vS19_EENS_8epilogue10collective6detail29Sm90TmaWarpSpecializedAdapterINS1C_15DefaultEpilogueIaSJ_SJ_NS1B_6thread17LinearCombinationIaLi1EiiLNS1G_9ScaleType4KindE0ELNS_15FloatRoundStyleE2EaEENS1_15EpilogueDefaultEEEEEvvEEEEvNT_6ParamsE,"a",@progbits
	.sectionflags	@""
	.align	4
.nv.constant0._ZN7cutlass13device_kernelINS_4gemm6kernel13GemmUniversalIN4cute5tupleIJiiiiEEENS1_10collective13CollectiveMmaINS1_34MainloopSm90TmaGmmaWarpSpecializedILi53ENS5_IJNS4_1CILi1EEESB_SB_EEENS1_35KernelTmaWarpSpecializedCooperativeEEENS5_IJNSA_ILi128EEENSA_ILi8EEENSA_ILi32EEEEEEaNS5_IJlSB_lEEEaSJ_NS4_8TiledMMAINS4_8MMA_AtomIJNS4_4SM904GMMA25MMA_64x8x32_S32S8S8_SS_TNEEEENS4_6LayoutINS5_IJNSA_ILi2EEESB_SB_EEENS5_IJSB_NSA_ILi0EEEST_EEEEENS5_IJNS4_10UnderscoreESW_SW_EEEEENS4_13SM90_TMA_LOADENS4_14ComposedLayoutINS4_7SwizzleILi1ELi4ELi3EEENS4_18smem_ptr_flag_bitsILi8EEENSQ_INS5_IJSG_SH_EEENS5_IJSH_SB_EEEEEEEvNS4_8identityESZ_S18_vS19_EENS_8epilogue10collective6detail29Sm90TmaWarpSpecializedAdapterINS1C_15DefaultEpilogueIaSJ_SJ_NS1B_6thread17LinearCombinationIaLi1EiiLNS1G_9ScaleType4KindE0ELNS_15FloatRoundStyleE2EaEENS1_15EpilogueDefaultEEEEEvvEEEEvNT_6ParamsE:
	.zero		1664


//--------------------- SYMBOLS --------------------------

	.type		.nv.reservedSmem.offset0,@object
	.size		.nv.reservedSmem.offset0,0x4
	.type		__assertfail,@function
